//
// Generated by NVIDIA NVVM Compiler
//
// Compiler Build ID: CL-36424714
// Cuda compilation tools, release 13.0, V13.0.88
// Based on NVVM 20.0.0
//

.version 9.0
.target sm_100
.address_size 64

	// .globl	cloner

.visible .entry cloner(
	.param .u64 .ptr .align 1 cloner_param_0,
	.param .u64 .ptr .align 1 cloner_param_1,
	.param .u64 .ptr .align 1 cloner_param_2,
	.param .u32 cloner_param_3
)
{
	.reg .pred 	%p<12>;
	.reg .b32 	%r<66>;
	.reg .b32 	%f<88>;
	.reg .b64 	%rd<31>;

	ld.param.u64 	%rd12, [cloner_param_0];
	ld.param.u64 	%rd11, [cloner_param_1];
	ld.param.u64 	%rd13, [cloner_param_2];
	ld.param.u32 	%r23, [cloner_param_3];
	cvta.to.global.u64 	%rd1, %rd12;
	cvta.to.global.u64 	%rd2, %rd13;
	mov.u32 	%r24, %ctaid.x;
	mov.u32 	%r25, %ntid.x;
	mov.u32 	%r26, %tid.x;
	mad.lo.s32 	%r1, %r24, %r25, %r26;
	setp.gt.s32 	%p1, %r1, 1000;
	setp.lt.s32 	%p2, %r23, 1;
	or.pred  	%p3, %p1, %p2;
	@%p3 bra 	$L__BB0_13;
	cvta.to.global.u64 	%rd14, %rd11;
	mul.wide.s32 	%rd15, %r1, 4;
	add.s64 	%rd3, %rd14, %rd15;
	mul.lo.s32 	%r2, %r23, %r1;
	and.b32  	%r3, %r23, 15;
	setp.lt.u32 	%p4, %r23, 16;
	mov.b32 	%r62, 0;
	@%p4 bra 	$L__BB0_4;
	and.b32  	%r62, %r23, 2147483632;
	neg.s32 	%r60, %r62;
	add.s64 	%rd29, %rd2, 32;
	add.s64 	%rd5, %rd1, 32;
	mov.u32 	%r59, %r2;
$L__BB0_3:
	.pragma "nounroll";
	mul.wide.s32 	%rd16, %r59, 4;
	add.s64 	%rd17, %rd5, %rd16;
	ld.global.f32 	%f1, [%rd3];
	ld.global.u32 	%r28, [%rd29+-32];
	cvt.rn.f32.s32 	%f2, %r28;
	add.f32 	%f3, %f1, %f2;
	st.global.f32 	[%rd17+-32], %f3;
	ld.global.f32 	%f4, [%rd3];
	ld.global.u32 	%r29, [%rd29+-28];
	cvt.rn.f32.s32 	%f5, %r29;
	add.f32 	%f6, %f4, %f5;
	st.global.f32 	[%rd17+-28], %f6;
	ld.global.f32 	%f7, [%rd3];
	ld.global.u32 	%r30, [%rd29+-24];
	cvt.rn.f32.s32 	%f8, %r30;
	add.f32 	%f9, %f7, %f8;
	st.global.f32 	[%rd17+-24], %f9;
	ld.global.f32 	%f10, [%rd3];
	ld.global.u32 	%r31, [%rd29+-20];
	cvt.rn.f32.s32 	%f11, %r31;
	add.f32 	%f12, %f10, %f11;
	st.global.f32 	[%rd17+-20], %f12;
	ld.global.f32 	%f13, [%rd3];
	ld.global.u32 	%r32, [%rd29+-16];
	cvt.rn.f32.s32 	%f14, %r32;
	add.f32 	%f15, %f13, %f14;
	st.global.f32 	[%rd17+-16], %f15;
	ld.global.f32 	%f16, [%rd3];
	ld.global.u32 	%r33, [%rd29+-12];
	cvt.rn.f32.s32 	%f17, %r33;
	add.f32 	%f18, %f16, %f17;
	st.global.f32 	[%rd17+-12], %f18;
	ld.global.f32 	%f19, [%rd3];
	ld.global.u32 	%r34, [%rd29+-8];
	cvt.rn.f32.s32 	%f20, %r34;
	add.f32 	%f21, %f19, %f20;
	st.global.f32 	[%rd17+-8], %f21;
	ld.global.f32 	%f22, [%rd3];
	ld.global.u32 	%r35, [%rd29+-4];
	cvt.rn.f32.s32 	%f23, %r35;
	add.f32 	%f24, %f22, %f23;
	st.global.f32 	[%rd17+-4], %f24;
	ld.global.f32 	%f25, [%rd3];
	ld.global.u32 	%r36, [%rd29];
	cvt.rn.f32.s32 	%f26, %r36;
	add.f32 	%f27, %f25, %f26;
	st.global.f32 	[%rd17], %f27;
	ld.global.f32 	%f28, [%rd3];
	ld.global.u32 	%r37, [%rd29+4];
	cvt.rn.f32.s32 	%f29, %r37;
	add.f32 	%f30, %f28, %f29;
	st.global.f32 	[%rd17+4], %f30;
	ld.global.f32 	%f31, [%rd3];
	ld.global.u32 	%r38, [%rd29+8];
	cvt.rn.f32.s32 	%f32, %r38;
	add.f32 	%f33, %f31, %f32;
	st.global.f32 	[%rd17+8], %f33;
	ld.global.f32 	%f34, [%rd3];
	ld.global.u32 	%r39, [%rd29+12];
	cvt.rn.f32.s32 	%f35, %r39;
	add.f32 	%f36, %f34, %f35;
	st.global.f32 	[%rd17+12], %f36;
	ld.global.f32 	%f37, [%rd3];
	ld.global.u32 	%r40, [%rd29+16];
	cvt.rn.f32.s32 	%f38, %r40;
	add.f32 	%f39, %f37, %f38;
	st.global.f32 	[%rd17+16], %f39;
	ld.global.f32 	%f40, [%rd3];
	ld.global.u32 	%r41, [%rd29+20];
	cvt.rn.f32.s32 	%f41, %r41;
	add.f32 	%f42, %f40, %f41;
	st.global.f32 	[%rd17+20], %f42;
	ld.global.f32 	%f43, [%rd3];
	ld.global.u32 	%r42, [%rd29+24];
	cvt.rn.f32.s32 	%f44, %r42;
	add.f32 	%f45, %f43, %f44;
	st.global.f32 	[%rd17+24], %f45;
	ld.global.f32 	%f46, [%rd3];
	ld.global.u32 	%r43, [%rd29+28];
	cvt.rn.f32.s32 	%f47, %r43;
	add.f32 	%f48, %f46, %f47;
	st.global.f32 	[%rd17+28], %f48;
	add.s32 	%r60, %r60, 16;
	add.s64 	%rd29, %rd29, 64;
	add.s32 	%r59, %r59, 16;
	setp.ne.s32 	%p5, %r60, 0;
	@%p5 bra 	$L__BB0_3;
$L__BB0_4:
	setp.eq.s32 	%p6, %r3, 0;
	@%p6 bra 	$L__BB0_13;
	and.b32  	%r11, %r23, 7;
	setp.lt.u32 	%p7, %r3, 8;
	@%p7 bra 	$L__BB0_7;
	ld.global.f32 	%f49, [%rd3];
	mul.wide.u32 	%rd18, %r62, 4;
	add.s64 	%rd19, %rd2, %rd18;
	ld.global.u32 	%r44, [%rd19];
	cvt.rn.f32.s32 	%f50, %r44;
	add.f32 	%f51, %f49, %f50;
	add.s32 	%r45, %r62, %r2;
	mul.wide.s32 	%rd20, %r45, 4;
	add.s64 	%rd21, %rd1, %rd20;
	st.global.f32 	[%rd21], %f51;
	ld.global.f32 	%f52, [%rd3];
	ld.global.u32 	%r46, [%rd19+4];
	cvt.rn.f32.s32 	%f53, %r46;
	add.f32 	%f54, %f52, %f53;
	st.global.f32 	[%rd21+4], %f54;
	ld.global.f32 	%f55, [%rd3];
	ld.global.u32 	%r47, [%rd19+8];
	cvt.rn.f32.s32 	%f56, %r47;
	add.f32 	%f57, %f55, %f56;
	st.global.f32 	[%rd21+8], %f57;
	ld.global.f32 	%f58, [%rd3];
	ld.global.u32 	%r48, [%rd19+12];
	cvt.rn.f32.s32 	%f59, %r48;
	add.f32 	%f60, %f58, %f59;
	st.global.f32 	[%rd21+12], %f60;
	ld.global.f32 	%f61, [%rd3];
	ld.global.u32 	%r49, [%rd19+16];
	cvt.rn.f32.s32 	%f62, %r49;
	add.f32 	%f63, %f61, %f62;
	st.global.f32 	[%rd21+16], %f63;
	ld.global.f32 	%f64, [%rd3];
	ld.global.u32 	%r50, [%rd19+20];
	cvt.rn.f32.s32 	%f65, %r50;
	add.f32 	%f66, %f64, %f65;
	st.global.f32 	[%rd21+20], %f66;
	ld.global.f32 	%f67, [%rd3];
	ld.global.u32 	%r51, [%rd19+24];
	cvt.rn.f32.s32 	%f68, %r51;
	add.f32 	%f69, %f67, %f68;
	st.global.f32 	[%rd21+24], %f69;
	ld.global.f32 	%f70, [%rd3];
	ld.global.u32 	%r52, [%rd19+28];
	cvt.rn.f32.s32 	%f71, %r52;
	add.f32 	%f72, %f70, %f71;
	st.global.f32 	[%rd21+28], %f72;
	add.s32 	%r62, %r62, 8;
$L__BB0_7:
	setp.eq.s32 	%p8, %r11, 0;
	@%p8 bra 	$L__BB0_13;
	and.b32  	%r14, %r23, 3;
	setp.lt.u32 	%p9, %r11, 4;
	@%p9 bra 	$L__BB0_10;
	ld.global.f32 	%f73, [%rd3];
	mul.wide.u32 	%rd22, %r62, 4;
	add.s64 	%rd23, %rd2, %rd22;
	ld.global.u32 	%r53, [%rd23];
	cvt.rn.f32.s32 	%f74, %r53;
	add.f32 	%f75, %f73, %f74;
	add.s32 	%r54, %r62, %r2;
	mul.wide.s32 	%rd24, %r54, 4;
	add.s64 	%rd25, %rd1, %rd24;
	st.global.f32 	[%rd25], %f75;
	ld.global.f32 	%f76, [%rd3];
	ld.global.u32 	%r55, [%rd23+4];
	cvt.rn.f32.s32 	%f77, %r55;
	add.f32 	%f78, %f76, %f77;
	st.global.f32 	[%rd25+4], %f78;
	ld.global.f32 	%f79, [%rd3];
	ld.global.u32 	%r56, [%rd23+8];
	cvt.rn.f32.s32 	%f80, %r56;
	add.f32 	%f81, %f79, %f80;
	st.global.f32 	[%rd25+8], %f81;
	ld.global.f32 	%f82, [%rd3];
	ld.global.u32 	%r57, [%rd23+12];
	cvt.rn.f32.s32 	%f83, %r57;
	add.f32 	%f84, %f82, %f83;
	st.global.f32 	[%rd25+12], %f84;
	add.s32 	%r62, %r62, 4;
$L__BB0_10:
	setp.eq.s32 	%p10, %r14, 0;
	@%p10 bra 	$L__BB0_13;
	add.s32 	%r65, %r62, %r2;
	mul.wide.u32 	%rd26, %r62, 4;
	add.s64 	%rd30, %rd2, %rd26;
	neg.s32 	%r64, %r14;
$L__BB0_12:
	.pragma "nounroll";
	mul.wide.s32 	%rd27, %r65, 4;
	add.s64 	%rd28, %rd1, %rd27;
	ld.global.f32 	%f85, [%rd3];
	ld.global.u32 	%r58, [%rd30];
	cvt.rn.f32.s32 	%f86, %r58;
	add.f32 	%f87, %f85, %f86;
	st.global.f32 	[%rd28], %f87;
	add.s32 	%r65, %r65, 1;
	add.s64 	%rd30, %rd30, 4;
	add.s32 	%r64, %r64, 1;
	setp.ne.s32 	%p11, %r64, 0;
	@%p11 bra 	$L__BB0_12;
$L__BB0_13:
	ret;

}
	// .globl	closest_with_reduce_uchar
.visible .entry closest_with_reduce_uchar(
	.param .u64 .ptr .align 1 closest_with_reduce_uchar_param_0,
	.param .u64 .ptr .align 1 closest_with_reduce_uchar_param_1,
	.param .u64 .ptr .align 1 closest_with_reduce_uchar_param_2,
	.param .u32 closest_with_reduce_uchar_param_3,
	.param .u32 closest_with_reduce_uchar_param_4,
	.param .u32 closest_with_reduce_uchar_param_5
)
{
	.reg .pred 	%p<29>;
	.reg .b16 	%rs<45>;
	.reg .b32 	%r<123>;
	.reg .b32 	%f<155>;
	.reg .b64 	%rd<59>;

	ld.param.u64 	%rd8, [closest_with_reduce_uchar_param_0];
	ld.param.u64 	%rd9, [closest_with_reduce_uchar_param_1];
	ld.param.u64 	%rd10, [closest_with_reduce_uchar_param_2];
	ld.param.u32 	%r66, [closest_with_reduce_uchar_param_4];
	ld.param.u32 	%r67, [closest_with_reduce_uchar_param_5];
	cvta.to.global.u64 	%rd1, %rd10;
	cvta.to.global.u64 	%rd2, %rd9;
	cvta.to.global.u64 	%rd3, %rd8;
	mov.u32 	%r68, %ctaid.x;
	mov.u32 	%r69, %ntid.x;
	mov.u32 	%r70, %tid.x;
	mad.lo.s32 	%r1, %r68, %r69, %r70;
	setp.ge.s32 	%p1, %r1, %r67;
	@%p1 bra 	$L__BB1_35;
	ld.param.u32 	%r94, [closest_with_reduce_uchar_param_3];
	setp.lt.s32 	%p2, %r94, 1;
	mov.b32 	%r113, 0;
	@%p2 bra 	$L__BB1_22;
	setp.lt.s32 	%p3, %r66, 1;
	mul.lo.s32 	%r2, %r66, %r1;
	@%p3 bra 	$L__BB1_16;
	and.b32  	%r3, %r66, 7;
	and.b32  	%r4, %r66, 2147483640;
	neg.s32 	%r5, %r4;
	mov.f32 	%f143, 0f4CBEBC20;
	mov.b32 	%r98, 0;
	mov.u32 	%r113, %r98;
$L__BB1_4:
	setp.lt.u32 	%p10, %r66, 8;
	mul.lo.s32 	%r8, %r98, %r66;
	mov.f32 	%f151, 0f00000000;
	mov.b32 	%r103, 0;
	@%p10 bra 	$L__BB1_7;
	mul.wide.u32 	%rd11, %r8, 4;
	add.s64 	%rd12, %rd1, %rd11;
	add.s64 	%rd58, %rd12, 16;
	mov.f32 	%f151, 0f00000000;
	mov.u32 	%r100, %r2;
	mov.u32 	%r101, %r5;
$L__BB1_6:
	.pragma "nounroll";
	cvt.s64.s32 	%rd13, %r100;
	add.s64 	%rd14, %rd2, %rd13;
	ld.global.f32 	%f26, [%rd58+-16];
	ld.global.u8 	%rs1, [%rd14];
	cvt.rn.f32.u16 	%f27, %rs1;
	sub.f32 	%f28, %f26, %f27;
	fma.rn.f32 	%f29, %f28, %f28, %f151;
	ld.global.f32 	%f30, [%rd58+-12];
	ld.global.u8 	%rs2, [%rd14+1];
	cvt.rn.f32.u16 	%f31, %rs2;
	sub.f32 	%f32, %f30, %f31;
	fma.rn.f32 	%f33, %f32, %f32, %f29;
	ld.global.f32 	%f34, [%rd58+-8];
	ld.global.u8 	%rs3, [%rd14+2];
	cvt.rn.f32.u16 	%f35, %rs3;
	sub.f32 	%f36, %f34, %f35;
	fma.rn.f32 	%f37, %f36, %f36, %f33;
	ld.global.f32 	%f38, [%rd58+-4];
	ld.global.u8 	%rs4, [%rd14+3];
	cvt.rn.f32.u16 	%f39, %rs4;
	sub.f32 	%f40, %f38, %f39;
	fma.rn.f32 	%f41, %f40, %f40, %f37;
	ld.global.f32 	%f42, [%rd58];
	ld.global.u8 	%rs5, [%rd14+4];
	cvt.rn.f32.u16 	%f43, %rs5;
	sub.f32 	%f44, %f42, %f43;
	fma.rn.f32 	%f45, %f44, %f44, %f41;
	ld.global.f32 	%f46, [%rd58+4];
	ld.global.u8 	%rs6, [%rd14+5];
	cvt.rn.f32.u16 	%f47, %rs6;
	sub.f32 	%f48, %f46, %f47;
	fma.rn.f32 	%f49, %f48, %f48, %f45;
	ld.global.f32 	%f50, [%rd58+8];
	ld.global.u8 	%rs7, [%rd14+6];
	cvt.rn.f32.u16 	%f51, %rs7;
	sub.f32 	%f52, %f50, %f51;
	fma.rn.f32 	%f53, %f52, %f52, %f49;
	ld.global.f32 	%f54, [%rd58+12];
	ld.global.u8 	%rs8, [%rd14+7];
	cvt.rn.f32.u16 	%f55, %rs8;
	sub.f32 	%f56, %f54, %f55;
	fma.rn.f32 	%f151, %f56, %f56, %f53;
	add.s32 	%r101, %r101, 8;
	add.s64 	%rd58, %rd58, 32;
	add.s32 	%r100, %r100, 8;
	setp.ne.s32 	%p11, %r101, 0;
	mov.u32 	%r103, %r4;
	@%p11 bra 	$L__BB1_6;
$L__BB1_7:
	setp.eq.s32 	%p12, %r3, 0;
	@%p12 bra 	$L__BB1_15;
	add.s32 	%r78, %r3, -1;
	setp.lt.u32 	%p13, %r78, 3;
	@%p13 bra 	$L__BB1_10;
	add.s32 	%r79, %r103, %r8;
	mul.wide.u32 	%rd15, %r79, 4;
	add.s64 	%rd16, %rd1, %rd15;
	ld.global.f32 	%f58, [%rd16];
	add.s32 	%r80, %r103, %r2;
	cvt.s64.s32 	%rd17, %r80;
	add.s64 	%rd18, %rd2, %rd17;
	ld.global.u8 	%rs9, [%rd18];
	cvt.rn.f32.u16 	%f59, %rs9;
	sub.f32 	%f60, %f58, %f59;
	fma.rn.f32 	%f61, %f60, %f60, %f151;
	cvt.u64.u32 	%rd19, %r8;
	cvt.u64.u32 	%rd20, %r103;
	add.s64 	%rd21, %rd20, %rd19;
	shl.b64 	%rd22, %rd21, 2;
	add.s64 	%rd23, %rd1, %rd22;
	ld.global.f32 	%f62, [%rd23+4];
	ld.global.u8 	%rs10, [%rd18+1];
	cvt.rn.f32.u16 	%f63, %rs10;
	sub.f32 	%f64, %f62, %f63;
	fma.rn.f32 	%f65, %f64, %f64, %f61;
	ld.global.f32 	%f66, [%rd23+8];
	ld.global.u8 	%rs11, [%rd18+2];
	cvt.rn.f32.u16 	%f67, %rs11;
	sub.f32 	%f68, %f66, %f67;
	fma.rn.f32 	%f69, %f68, %f68, %f65;
	ld.global.f32 	%f70, [%rd23+12];
	ld.global.u8 	%rs12, [%rd18+3];
	cvt.rn.f32.u16 	%f71, %rs12;
	sub.f32 	%f72, %f70, %f71;
	fma.rn.f32 	%f151, %f72, %f72, %f69;
	add.s32 	%r103, %r103, 4;
$L__BB1_10:
	and.b32  	%r81, %r66, 3;
	setp.eq.s32 	%p14, %r81, 0;
	@%p14 bra 	$L__BB1_15;
	setp.eq.s32 	%p15, %r81, 1;
	@%p15 bra 	$L__BB1_13;
	add.s32 	%r82, %r103, %r8;
	mul.wide.u32 	%rd24, %r82, 4;
	add.s64 	%rd25, %rd1, %rd24;
	ld.global.f32 	%f74, [%rd25];
	add.s32 	%r83, %r103, %r2;
	cvt.s64.s32 	%rd26, %r83;
	add.s64 	%rd27, %rd2, %rd26;
	ld.global.u8 	%rs13, [%rd27];
	cvt.rn.f32.u16 	%f75, %rs13;
	sub.f32 	%f76, %f74, %f75;
	fma.rn.f32 	%f77, %f76, %f76, %f151;
	cvt.u64.u32 	%rd28, %r8;
	cvt.u64.u32 	%rd29, %r103;
	add.s64 	%rd30, %rd29, %rd28;
	shl.b64 	%rd31, %rd30, 2;
	add.s64 	%rd32, %rd1, %rd31;
	ld.global.f32 	%f78, [%rd32+4];
	ld.global.u8 	%rs14, [%rd27+1];
	cvt.rn.f32.u16 	%f79, %rs14;
	sub.f32 	%f80, %f78, %f79;
	fma.rn.f32 	%f151, %f80, %f80, %f77;
	add.s32 	%r103, %r103, 2;
$L__BB1_13:
	and.b32  	%r84, %r66, 1;
	setp.eq.b32 	%p16, %r84, 1;
	not.pred 	%p17, %p16;
	@%p17 bra 	$L__BB1_15;
	add.s32 	%r85, %r103, %r8;
	mul.wide.u32 	%rd33, %r85, 4;
	add.s64 	%rd34, %rd1, %rd33;
	ld.global.f32 	%f81, [%rd34];
	add.s32 	%r86, %r103, %r2;
	cvt.s64.s32 	%rd35, %r86;
	add.s64 	%rd36, %rd2, %rd35;
	ld.global.u8 	%rs15, [%rd36];
	cvt.rn.f32.u16 	%f82, %rs15;
	sub.f32 	%f83, %f81, %f82;
	fma.rn.f32 	%f151, %f83, %f83, %f151;
$L__BB1_15:
	ld.param.u32 	%r97, [closest_with_reduce_uchar_param_3];
	setp.lt.f32 	%p18, %f151, %f143;
	selp.f32 	%f143, %f151, %f143, %p18;
	selp.b32 	%r113, %r98, %r113, %p18;
	add.s32 	%r98, %r98, 1;
	setp.eq.s32 	%p19, %r98, %r97;
	@%p19 bra 	$L__BB1_22;
	bra.uni 	$L__BB1_4;
$L__BB1_16:
	ld.param.u32 	%r95, [closest_with_reduce_uchar_param_3];
	and.b32  	%r20, %r95, 3;
	setp.lt.u32 	%p4, %r95, 4;
	mov.f32 	%f153, 0f4CBEBC20;
	mov.b32 	%r110, 0;
	mov.u32 	%r113, %r110;
	@%p4 bra 	$L__BB1_19;
	ld.param.u32 	%r96, [closest_with_reduce_uchar_param_3];
	and.b32  	%r110, %r96, 2147483644;
	mov.f32 	%f153, 0f4CBEBC20;
	mov.b32 	%r105, 0;
	mov.u32 	%r113, %r105;
$L__BB1_18:
	setp.gt.f32 	%p5, %f153, 0f00000000;
	selp.f32 	%f153, 0f00000000, %f153, %p5;
	selp.b32 	%r113, %r105, %r113, %p5;
	add.s32 	%r105, %r105, 4;
	setp.ne.s32 	%p6, %r105, %r110;
	@%p6 bra 	$L__BB1_18;
$L__BB1_19:
	setp.eq.s32 	%p7, %r20, 0;
	@%p7 bra 	$L__BB1_22;
	mov.b32 	%r112, 0;
$L__BB1_21:
	.pragma "nounroll";
	setp.gt.f32 	%p8, %f153, 0f00000000;
	selp.f32 	%f153, 0f00000000, %f153, %p8;
	selp.b32 	%r113, %r110, %r113, %p8;
	add.s32 	%r110, %r110, 1;
	add.s32 	%r112, %r112, 1;
	setp.ne.s32 	%p9, %r112, %r20;
	@%p9 bra 	$L__BB1_21;
$L__BB1_22:
	mad.lo.s32 	%r36, %r113, %r66, %r113;
	mul.wide.s32 	%rd37, %r36, 4;
	add.s64 	%rd38, %rd3, %rd37;
	atom.global.add.f32 	%f84, [%rd38], 0f3F800000;
	setp.lt.s32 	%p20, %r66, 1;
	@%p20 bra 	$L__BB1_35;
	add.s32 	%r115, %r36, 1;
	mul.lo.s32 	%r38, %r66, %r1;
	setp.lt.u32 	%p21, %r66, 16;
	mov.b32 	%r118, 0;
	@%p21 bra 	$L__BB1_26;
	and.b32  	%r118, %r66, 2147483632;
	neg.s32 	%r116, %r118;
	mov.u32 	%r114, %r38;
$L__BB1_25:
	.pragma "nounroll";
	ld.param.u64 	%rd56, [closest_with_reduce_uchar_param_0];
	mul.wide.s32 	%rd39, %r115, 4;
	cvta.to.global.u64 	%rd40, %rd56;
	add.s64 	%rd41, %rd40, %rd39;
	cvt.s64.s32 	%rd42, %r114;
	add.s64 	%rd43, %rd2, %rd42;
	ld.global.u8 	%rs16, [%rd43];
	cvt.rn.f32.u16 	%f85, %rs16;
	atom.global.add.f32 	%f86, [%rd41], %f85;
	ld.global.u8 	%rs17, [%rd43+1];
	cvt.rn.f32.u16 	%f87, %rs17;
	atom.global.add.f32 	%f88, [%rd41+4], %f87;
	ld.global.u8 	%rs18, [%rd43+2];
	cvt.rn.f32.u16 	%f89, %rs18;
	atom.global.add.f32 	%f90, [%rd41+8], %f89;
	ld.global.u8 	%rs19, [%rd43+3];
	cvt.rn.f32.u16 	%f91, %rs19;
	atom.global.add.f32 	%f92, [%rd41+12], %f91;
	ld.global.u8 	%rs20, [%rd43+4];
	cvt.rn.f32.u16 	%f93, %rs20;
	atom.global.add.f32 	%f94, [%rd41+16], %f93;
	ld.global.u8 	%rs21, [%rd43+5];
	cvt.rn.f32.u16 	%f95, %rs21;
	atom.global.add.f32 	%f96, [%rd41+20], %f95;
	ld.global.u8 	%rs22, [%rd43+6];
	cvt.rn.f32.u16 	%f97, %rs22;
	atom.global.add.f32 	%f98, [%rd41+24], %f97;
	ld.global.u8 	%rs23, [%rd43+7];
	cvt.rn.f32.u16 	%f99, %rs23;
	atom.global.add.f32 	%f100, [%rd41+28], %f99;
	ld.global.u8 	%rs24, [%rd43+8];
	cvt.rn.f32.u16 	%f101, %rs24;
	atom.global.add.f32 	%f102, [%rd41+32], %f101;
	ld.global.u8 	%rs25, [%rd43+9];
	cvt.rn.f32.u16 	%f103, %rs25;
	atom.global.add.f32 	%f104, [%rd41+36], %f103;
	ld.global.u8 	%rs26, [%rd43+10];
	cvt.rn.f32.u16 	%f105, %rs26;
	atom.global.add.f32 	%f106, [%rd41+40], %f105;
	ld.global.u8 	%rs27, [%rd43+11];
	cvt.rn.f32.u16 	%f107, %rs27;
	atom.global.add.f32 	%f108, [%rd41+44], %f107;
	ld.global.u8 	%rs28, [%rd43+12];
	cvt.rn.f32.u16 	%f109, %rs28;
	atom.global.add.f32 	%f110, [%rd41+48], %f109;
	ld.global.u8 	%rs29, [%rd43+13];
	cvt.rn.f32.u16 	%f111, %rs29;
	atom.global.add.f32 	%f112, [%rd41+52], %f111;
	ld.global.u8 	%rs30, [%rd43+14];
	cvt.rn.f32.u16 	%f113, %rs30;
	atom.global.add.f32 	%f114, [%rd41+56], %f113;
	ld.global.u8 	%rs31, [%rd43+15];
	cvt.rn.f32.u16 	%f115, %rs31;
	atom.global.add.f32 	%f116, [%rd41+60], %f115;
	add.s32 	%r116, %r116, 16;
	add.s32 	%r115, %r115, 16;
	add.s32 	%r114, %r114, 16;
	setp.ne.s32 	%p22, %r116, 0;
	@%p22 bra 	$L__BB1_25;
$L__BB1_26:
	and.b32  	%r48, %r66, 15;
	setp.eq.s32 	%p23, %r48, 0;
	@%p23 bra 	$L__BB1_35;
	ld.param.u64 	%rd57, [closest_with_reduce_uchar_param_0];
	cvta.to.global.u64 	%rd7, %rd57;
	add.s32 	%r49, %r36, 1;
	and.b32  	%r50, %r66, 7;
	setp.lt.u32 	%p24, %r48, 8;
	@%p24 bra 	$L__BB1_29;
	add.s32 	%r89, %r49, %r118;
	mul.wide.s32 	%rd44, %r89, 4;
	add.s64 	%rd45, %rd7, %rd44;
	add.s32 	%r90, %r118, %r38;
	cvt.s64.s32 	%rd46, %r90;
	add.s64 	%rd47, %rd2, %rd46;
	ld.global.u8 	%rs32, [%rd47];
	cvt.rn.f32.u16 	%f117, %rs32;
	atom.global.add.f32 	%f118, [%rd45], %f117;
	ld.global.u8 	%rs33, [%rd47+1];
	cvt.rn.f32.u16 	%f119, %rs33;
	atom.global.add.f32 	%f120, [%rd45+4], %f119;
	ld.global.u8 	%rs34, [%rd47+2];
	cvt.rn.f32.u16 	%f121, %rs34;
	atom.global.add.f32 	%f122, [%rd45+8], %f121;
	ld.global.u8 	%rs35, [%rd47+3];
	cvt.rn.f32.u16 	%f123, %rs35;
	atom.global.add.f32 	%f124, [%rd45+12], %f123;
	ld.global.u8 	%rs36, [%rd47+4];
	cvt.rn.f32.u16 	%f125, %rs36;
	atom.global.add.f32 	%f126, [%rd45+16], %f125;
	ld.global.u8 	%rs37, [%rd47+5];
	cvt.rn.f32.u16 	%f127, %rs37;
	atom.global.add.f32 	%f128, [%rd45+20], %f127;
	ld.global.u8 	%rs38, [%rd47+6];
	cvt.rn.f32.u16 	%f129, %rs38;
	atom.global.add.f32 	%f130, [%rd45+24], %f129;
	ld.global.u8 	%rs39, [%rd47+7];
	cvt.rn.f32.u16 	%f131, %rs39;
	atom.global.add.f32 	%f132, [%rd45+28], %f131;
	add.s32 	%r118, %r118, 8;
$L__BB1_29:
	setp.eq.s32 	%p25, %r50, 0;
	@%p25 bra 	$L__BB1_35;
	and.b32  	%r53, %r66, 3;
	setp.lt.u32 	%p26, %r50, 4;
	@%p26 bra 	$L__BB1_32;
	add.s32 	%r91, %r49, %r118;
	mul.wide.s32 	%rd48, %r91, 4;
	add.s64 	%rd49, %rd7, %rd48;
	add.s32 	%r92, %r118, %r38;
	cvt.s64.s32 	%rd50, %r92;
	add.s64 	%rd51, %rd2, %rd50;
	ld.global.u8 	%rs40, [%rd51];
	cvt.rn.f32.u16 	%f133, %rs40;
	atom.global.add.f32 	%f134, [%rd49], %f133;
	ld.global.u8 	%rs41, [%rd51+1];
	cvt.rn.f32.u16 	%f135, %rs41;
	atom.global.add.f32 	%f136, [%rd49+4], %f135;
	ld.global.u8 	%rs42, [%rd51+2];
	cvt.rn.f32.u16 	%f137, %rs42;
	atom.global.add.f32 	%f138, [%rd49+8], %f137;
	ld.global.u8 	%rs43, [%rd51+3];
	cvt.rn.f32.u16 	%f139, %rs43;
	atom.global.add.f32 	%f140, [%rd49+12], %f139;
	add.s32 	%r118, %r118, 4;
$L__BB1_32:
	setp.eq.s32 	%p27, %r53, 0;
	@%p27 bra 	$L__BB1_35;
	add.s32 	%r122, %r118, %r38;
	add.s32 	%r93, %r118, %r36;
	add.s32 	%r121, %r93, 1;
	neg.s32 	%r120, %r53;
$L__BB1_34:
	.pragma "nounroll";
	cvt.s64.s32 	%rd52, %r122;
	add.s64 	%rd53, %rd2, %rd52;
	mul.wide.s32 	%rd54, %r121, 4;
	add.s64 	%rd55, %rd7, %rd54;
	ld.global.u8 	%rs44, [%rd53];
	cvt.rn.f32.u16 	%f141, %rs44;
	atom.global.add.f32 	%f142, [%rd55], %f141;
	add.s32 	%r122, %r122, 1;
	add.s32 	%r121, %r121, 1;
	add.s32 	%r120, %r120, 1;
	setp.ne.s32 	%p28, %r120, 0;
	@%p28 bra 	$L__BB1_34;
$L__BB1_35:
	ret;

}
	// .globl	closest_with_reduce
.visible .entry closest_with_reduce(
	.param .u64 .ptr .align 1 closest_with_reduce_param_0,
	.param .u64 .ptr .align 1 closest_with_reduce_param_1,
	.param .u64 .ptr .align 1 closest_with_reduce_param_2,
	.param .u32 closest_with_reduce_param_3,
	.param .u32 closest_with_reduce_param_4,
	.param .u32 closest_with_reduce_param_5
)
{
	.reg .pred 	%p<29>;
	.reg .b32 	%r<123>;
	.reg .b32 	%f<155>;
	.reg .b64 	%rd<59>;

	ld.param.u64 	%rd8, [closest_with_reduce_param_0];
	ld.param.u64 	%rd9, [closest_with_reduce_param_1];
	ld.param.u64 	%rd10, [closest_with_reduce_param_2];
	ld.param.u32 	%r66, [closest_with_reduce_param_4];
	ld.param.u32 	%r67, [closest_with_reduce_param_5];
	cvta.to.global.u64 	%rd1, %rd10;
	cvta.to.global.u64 	%rd2, %rd9;
	cvta.to.global.u64 	%rd3, %rd8;
	mov.u32 	%r68, %ctaid.x;
	mov.u32 	%r69, %ntid.x;
	mov.u32 	%r70, %tid.x;
	mad.lo.s32 	%r1, %r68, %r69, %r70;
	setp.ge.s32 	%p1, %r1, %r67;
	@%p1 bra 	$L__BB2_35;
	ld.param.u32 	%r94, [closest_with_reduce_param_3];
	setp.lt.s32 	%p2, %r94, 1;
	mov.b32 	%r113, 0;
	@%p2 bra 	$L__BB2_22;
	setp.lt.s32 	%p3, %r66, 1;
	mul.lo.s32 	%r2, %r66, %r1;
	@%p3 bra 	$L__BB2_16;
	and.b32  	%r3, %r66, 7;
	and.b32  	%r4, %r66, 2147483640;
	neg.s32 	%r5, %r4;
	mov.f32 	%f143, 0f4CBEBC20;
	mov.b32 	%r98, 0;
	mov.u32 	%r113, %r98;
$L__BB2_4:
	setp.lt.u32 	%p10, %r66, 8;
	mul.lo.s32 	%r8, %r98, %r66;
	mov.f32 	%f151, 0f00000000;
	mov.b32 	%r103, 0;
	@%p10 bra 	$L__BB2_7;
	mul.wide.u32 	%rd11, %r8, 4;
	add.s64 	%rd12, %rd1, %rd11;
	add.s64 	%rd58, %rd12, 16;
	mov.f32 	%f151, 0f00000000;
	mov.u32 	%r100, %r2;
	mov.u32 	%r101, %r5;
$L__BB2_6:
	.pragma "nounroll";
	mul.wide.s32 	%rd13, %r100, 4;
	add.s64 	%rd14, %rd2, %rd13;
	ld.global.f32 	%f26, [%rd58+-16];
	ld.global.f32 	%f27, [%rd14];
	sub.f32 	%f28, %f26, %f27;
	fma.rn.f32 	%f29, %f28, %f28, %f151;
	ld.global.f32 	%f30, [%rd58+-12];
	ld.global.f32 	%f31, [%rd14+4];
	sub.f32 	%f32, %f30, %f31;
	fma.rn.f32 	%f33, %f32, %f32, %f29;
	ld.global.f32 	%f34, [%rd58+-8];
	ld.global.f32 	%f35, [%rd14+8];
	sub.f32 	%f36, %f34, %f35;
	fma.rn.f32 	%f37, %f36, %f36, %f33;
	ld.global.f32 	%f38, [%rd58+-4];
	ld.global.f32 	%f39, [%rd14+12];
	sub.f32 	%f40, %f38, %f39;
	fma.rn.f32 	%f41, %f40, %f40, %f37;
	ld.global.f32 	%f42, [%rd58];
	ld.global.f32 	%f43, [%rd14+16];
	sub.f32 	%f44, %f42, %f43;
	fma.rn.f32 	%f45, %f44, %f44, %f41;
	ld.global.f32 	%f46, [%rd58+4];
	ld.global.f32 	%f47, [%rd14+20];
	sub.f32 	%f48, %f46, %f47;
	fma.rn.f32 	%f49, %f48, %f48, %f45;
	ld.global.f32 	%f50, [%rd58+8];
	ld.global.f32 	%f51, [%rd14+24];
	sub.f32 	%f52, %f50, %f51;
	fma.rn.f32 	%f53, %f52, %f52, %f49;
	ld.global.f32 	%f54, [%rd58+12];
	ld.global.f32 	%f55, [%rd14+28];
	sub.f32 	%f56, %f54, %f55;
	fma.rn.f32 	%f151, %f56, %f56, %f53;
	add.s32 	%r101, %r101, 8;
	add.s64 	%rd58, %rd58, 32;
	add.s32 	%r100, %r100, 8;
	setp.ne.s32 	%p11, %r101, 0;
	mov.u32 	%r103, %r4;
	@%p11 bra 	$L__BB2_6;
$L__BB2_7:
	setp.eq.s32 	%p12, %r3, 0;
	@%p12 bra 	$L__BB2_15;
	add.s32 	%r78, %r3, -1;
	setp.lt.u32 	%p13, %r78, 3;
	@%p13 bra 	$L__BB2_10;
	add.s32 	%r79, %r103, %r8;
	mul.wide.u32 	%rd15, %r79, 4;
	add.s64 	%rd16, %rd1, %rd15;
	ld.global.f32 	%f58, [%rd16];
	add.s32 	%r80, %r103, %r2;
	mul.wide.s32 	%rd17, %r80, 4;
	add.s64 	%rd18, %rd2, %rd17;
	ld.global.f32 	%f59, [%rd18];
	sub.f32 	%f60, %f58, %f59;
	fma.rn.f32 	%f61, %f60, %f60, %f151;
	cvt.u64.u32 	%rd19, %r8;
	cvt.u64.u32 	%rd20, %r103;
	add.s64 	%rd21, %rd20, %rd19;
	shl.b64 	%rd22, %rd21, 2;
	add.s64 	%rd23, %rd1, %rd22;
	ld.global.f32 	%f62, [%rd23+4];
	ld.global.f32 	%f63, [%rd18+4];
	sub.f32 	%f64, %f62, %f63;
	fma.rn.f32 	%f65, %f64, %f64, %f61;
	ld.global.f32 	%f66, [%rd23+8];
	ld.global.f32 	%f67, [%rd18+8];
	sub.f32 	%f68, %f66, %f67;
	fma.rn.f32 	%f69, %f68, %f68, %f65;
	ld.global.f32 	%f70, [%rd23+12];
	ld.global.f32 	%f71, [%rd18+12];
	sub.f32 	%f72, %f70, %f71;
	fma.rn.f32 	%f151, %f72, %f72, %f69;
	add.s32 	%r103, %r103, 4;
$L__BB2_10:
	and.b32  	%r81, %r66, 3;
	setp.eq.s32 	%p14, %r81, 0;
	@%p14 bra 	$L__BB2_15;
	setp.eq.s32 	%p15, %r81, 1;
	@%p15 bra 	$L__BB2_13;
	add.s32 	%r82, %r103, %r8;
	mul.wide.u32 	%rd24, %r82, 4;
	add.s64 	%rd25, %rd1, %rd24;
	ld.global.f32 	%f74, [%rd25];
	add.s32 	%r83, %r103, %r2;
	mul.wide.s32 	%rd26, %r83, 4;
	add.s64 	%rd27, %rd2, %rd26;
	ld.global.f32 	%f75, [%rd27];
	sub.f32 	%f76, %f74, %f75;
	fma.rn.f32 	%f77, %f76, %f76, %f151;
	cvt.u64.u32 	%rd28, %r8;
	cvt.u64.u32 	%rd29, %r103;
	add.s64 	%rd30, %rd29, %rd28;
	shl.b64 	%rd31, %rd30, 2;
	add.s64 	%rd32, %rd1, %rd31;
	ld.global.f32 	%f78, [%rd32+4];
	ld.global.f32 	%f79, [%rd27+4];
	sub.f32 	%f80, %f78, %f79;
	fma.rn.f32 	%f151, %f80, %f80, %f77;
	add.s32 	%r103, %r103, 2;
$L__BB2_13:
	and.b32  	%r84, %r66, 1;
	setp.eq.b32 	%p16, %r84, 1;
	not.pred 	%p17, %p16;
	@%p17 bra 	$L__BB2_15;
	add.s32 	%r85, %r103, %r8;
	mul.wide.u32 	%rd33, %r85, 4;
	add.s64 	%rd34, %rd1, %rd33;
	ld.global.f32 	%f81, [%rd34];
	add.s32 	%r86, %r103, %r2;
	mul.wide.s32 	%rd35, %r86, 4;
	add.s64 	%rd36, %rd2, %rd35;
	ld.global.f32 	%f82, [%rd36];
	sub.f32 	%f83, %f81, %f82;
	fma.rn.f32 	%f151, %f83, %f83, %f151;
$L__BB2_15:
	ld.param.u32 	%r97, [closest_with_reduce_param_3];
	setp.lt.f32 	%p18, %f151, %f143;
	selp.f32 	%f143, %f151, %f143, %p18;
	selp.b32 	%r113, %r98, %r113, %p18;
	add.s32 	%r98, %r98, 1;
	setp.eq.s32 	%p19, %r98, %r97;
	@%p19 bra 	$L__BB2_22;
	bra.uni 	$L__BB2_4;
$L__BB2_16:
	ld.param.u32 	%r95, [closest_with_reduce_param_3];
	and.b32  	%r20, %r95, 3;
	setp.lt.u32 	%p4, %r95, 4;
	mov.f32 	%f153, 0f4CBEBC20;
	mov.b32 	%r110, 0;
	mov.u32 	%r113, %r110;
	@%p4 bra 	$L__BB2_19;
	ld.param.u32 	%r96, [closest_with_reduce_param_3];
	and.b32  	%r110, %r96, 2147483644;
	mov.f32 	%f153, 0f4CBEBC20;
	mov.b32 	%r105, 0;
	mov.u32 	%r113, %r105;
$L__BB2_18:
	setp.gt.f32 	%p5, %f153, 0f00000000;
	selp.f32 	%f153, 0f00000000, %f153, %p5;
	selp.b32 	%r113, %r105, %r113, %p5;
	add.s32 	%r105, %r105, 4;
	setp.ne.s32 	%p6, %r105, %r110;
	@%p6 bra 	$L__BB2_18;
$L__BB2_19:
	setp.eq.s32 	%p7, %r20, 0;
	@%p7 bra 	$L__BB2_22;
	mov.b32 	%r112, 0;
$L__BB2_21:
	.pragma "nounroll";
	setp.gt.f32 	%p8, %f153, 0f00000000;
	selp.f32 	%f153, 0f00000000, %f153, %p8;
	selp.b32 	%r113, %r110, %r113, %p8;
	add.s32 	%r110, %r110, 1;
	add.s32 	%r112, %r112, 1;
	setp.ne.s32 	%p9, %r112, %r20;
	@%p9 bra 	$L__BB2_21;
$L__BB2_22:
	mad.lo.s32 	%r36, %r113, %r66, %r113;
	mul.wide.s32 	%rd37, %r36, 4;
	add.s64 	%rd38, %rd3, %rd37;
	atom.global.add.f32 	%f84, [%rd38], 0f3F800000;
	setp.lt.s32 	%p20, %r66, 1;
	@%p20 bra 	$L__BB2_35;
	add.s32 	%r115, %r36, 1;
	mul.lo.s32 	%r38, %r66, %r1;
	setp.lt.u32 	%p21, %r66, 16;
	mov.b32 	%r118, 0;
	@%p21 bra 	$L__BB2_26;
	and.b32  	%r118, %r66, 2147483632;
	neg.s32 	%r116, %r118;
	mov.u32 	%r114, %r38;
$L__BB2_25:
	.pragma "nounroll";
	ld.param.u64 	%rd56, [closest_with_reduce_param_0];
	mul.wide.s32 	%rd39, %r115, 4;
	cvta.to.global.u64 	%rd40, %rd56;
	add.s64 	%rd41, %rd40, %rd39;
	mul.wide.s32 	%rd42, %r114, 4;
	add.s64 	%rd43, %rd2, %rd42;
	ld.global.f32 	%f85, [%rd43];
	atom.global.add.f32 	%f86, [%rd41], %f85;
	ld.global.f32 	%f87, [%rd43+4];
	atom.global.add.f32 	%f88, [%rd41+4], %f87;
	ld.global.f32 	%f89, [%rd43+8];
	atom.global.add.f32 	%f90, [%rd41+8], %f89;
	ld.global.f32 	%f91, [%rd43+12];
	atom.global.add.f32 	%f92, [%rd41+12], %f91;
	ld.global.f32 	%f93, [%rd43+16];
	atom.global.add.f32 	%f94, [%rd41+16], %f93;
	ld.global.f32 	%f95, [%rd43+20];
	atom.global.add.f32 	%f96, [%rd41+20], %f95;
	ld.global.f32 	%f97, [%rd43+24];
	atom.global.add.f32 	%f98, [%rd41+24], %f97;
	ld.global.f32 	%f99, [%rd43+28];
	atom.global.add.f32 	%f100, [%rd41+28], %f99;
	ld.global.f32 	%f101, [%rd43+32];
	atom.global.add.f32 	%f102, [%rd41+32], %f101;
	ld.global.f32 	%f103, [%rd43+36];
	atom.global.add.f32 	%f104, [%rd41+36], %f103;
	ld.global.f32 	%f105, [%rd43+40];
	atom.global.add.f32 	%f106, [%rd41+40], %f105;
	ld.global.f32 	%f107, [%rd43+44];
	atom.global.add.f32 	%f108, [%rd41+44], %f107;
	ld.global.f32 	%f109, [%rd43+48];
	atom.global.add.f32 	%f110, [%rd41+48], %f109;
	ld.global.f32 	%f111, [%rd43+52];
	atom.global.add.f32 	%f112, [%rd41+52], %f111;
	ld.global.f32 	%f113, [%rd43+56];
	atom.global.add.f32 	%f114, [%rd41+56], %f113;
	ld.global.f32 	%f115, [%rd43+60];
	atom.global.add.f32 	%f116, [%rd41+60], %f115;
	add.s32 	%r116, %r116, 16;
	add.s32 	%r115, %r115, 16;
	add.s32 	%r114, %r114, 16;
	setp.ne.s32 	%p22, %r116, 0;
	@%p22 bra 	$L__BB2_25;
$L__BB2_26:
	and.b32  	%r48, %r66, 15;
	setp.eq.s32 	%p23, %r48, 0;
	@%p23 bra 	$L__BB2_35;
	ld.param.u64 	%rd57, [closest_with_reduce_param_0];
	cvta.to.global.u64 	%rd7, %rd57;
	add.s32 	%r49, %r36, 1;
	and.b32  	%r50, %r66, 7;
	setp.lt.u32 	%p24, %r48, 8;
	@%p24 bra 	$L__BB2_29;
	add.s32 	%r89, %r49, %r118;
	mul.wide.s32 	%rd44, %r89, 4;
	add.s64 	%rd45, %rd7, %rd44;
	add.s32 	%r90, %r118, %r38;
	mul.wide.s32 	%rd46, %r90, 4;
	add.s64 	%rd47, %rd2, %rd46;
	ld.global.f32 	%f117, [%rd47];
	atom.global.add.f32 	%f118, [%rd45], %f117;
	ld.global.f32 	%f119, [%rd47+4];
	atom.global.add.f32 	%f120, [%rd45+4], %f119;
	ld.global.f32 	%f121, [%rd47+8];
	atom.global.add.f32 	%f122, [%rd45+8], %f121;
	ld.global.f32 	%f123, [%rd47+12];
	atom.global.add.f32 	%f124, [%rd45+12], %f123;
	ld.global.f32 	%f125, [%rd47+16];
	atom.global.add.f32 	%f126, [%rd45+16], %f125;
	ld.global.f32 	%f127, [%rd47+20];
	atom.global.add.f32 	%f128, [%rd45+20], %f127;
	ld.global.f32 	%f129, [%rd47+24];
	atom.global.add.f32 	%f130, [%rd45+24], %f129;
	ld.global.f32 	%f131, [%rd47+28];
	atom.global.add.f32 	%f132, [%rd45+28], %f131;
	add.s32 	%r118, %r118, 8;
$L__BB2_29:
	setp.eq.s32 	%p25, %r50, 0;
	@%p25 bra 	$L__BB2_35;
	and.b32  	%r53, %r66, 3;
	setp.lt.u32 	%p26, %r50, 4;
	@%p26 bra 	$L__BB2_32;
	add.s32 	%r91, %r49, %r118;
	mul.wide.s32 	%rd48, %r91, 4;
	add.s64 	%rd49, %rd7, %rd48;
	add.s32 	%r92, %r118, %r38;
	mul.wide.s32 	%rd50, %r92, 4;
	add.s64 	%rd51, %rd2, %rd50;
	ld.global.f32 	%f133, [%rd51];
	atom.global.add.f32 	%f134, [%rd49], %f133;
	ld.global.f32 	%f135, [%rd51+4];
	atom.global.add.f32 	%f136, [%rd49+4], %f135;
	ld.global.f32 	%f137, [%rd51+8];
	atom.global.add.f32 	%f138, [%rd49+8], %f137;
	ld.global.f32 	%f139, [%rd51+12];
	atom.global.add.f32 	%f140, [%rd49+12], %f139;
	add.s32 	%r118, %r118, 4;
$L__BB2_32:
	setp.eq.s32 	%p27, %r53, 0;
	@%p27 bra 	$L__BB2_35;
	add.s32 	%r122, %r118, %r38;
	add.s32 	%r93, %r118, %r36;
	add.s32 	%r121, %r93, 1;
	neg.s32 	%r120, %r53;
$L__BB2_34:
	.pragma "nounroll";
	mul.wide.s32 	%rd52, %r122, 4;
	add.s64 	%rd53, %rd2, %rd52;
	mul.wide.s32 	%rd54, %r121, 4;
	add.s64 	%rd55, %rd7, %rd54;
	ld.global.f32 	%f141, [%rd53];
	atom.global.add.f32 	%f142, [%rd55], %f141;
	add.s32 	%r122, %r122, 1;
	add.s32 	%r121, %r121, 1;
	add.s32 	%r120, %r120, 1;
	setp.ne.s32 	%p28, %r120, 0;
	@%p28 bra 	$L__BB2_34;
$L__BB2_35:
	ret;

}
	// .globl	closest
.visible .entry closest(
	.param .u64 .ptr .align 1 closest_param_0,
	.param .u64 .ptr .align 1 closest_param_1,
	.param .u64 .ptr .align 1 closest_param_2,
	.param .u32 closest_param_3,
	.param .u32 closest_param_4,
	.param .u32 closest_param_5
)
{
	.reg .pred 	%p<28>;
	.reg .b32 	%r<107>;
	.reg .b32 	%f<129>;
	.reg .b64 	%rd<67>;

	ld.param.u64 	%rd16, [closest_param_0];
	ld.param.u64 	%rd17, [closest_param_1];
	ld.param.u64 	%rd18, [closest_param_2];
	ld.param.u32 	%r60, [closest_param_3];
	ld.param.u32 	%r61, [closest_param_4];
	ld.param.u32 	%r62, [closest_param_5];
	cvta.to.global.u64 	%rd1, %rd18;
	cvta.to.global.u64 	%rd2, %rd17;
	cvta.to.global.u64 	%rd3, %rd16;
	mov.u32 	%r63, %ctaid.x;
	mov.u32 	%r64, %ntid.x;
	mov.u32 	%r65, %tid.x;
	mad.lo.s32 	%r1, %r63, %r64, %r65;
	setp.ge.s32 	%p1, %r1, %r62;
	@%p1 bra 	$L__BB3_36;
	setp.lt.s32 	%p2, %r60, 1;
	mov.f32 	%f128, 0f00000000;
	@%p2 bra 	$L__BB3_23;
	setp.lt.s32 	%p3, %r61, 1;
	mul.lo.s32 	%r2, %r61, %r1;
	@%p3 bra 	$L__BB3_16;
	and.b32  	%r3, %r61, 7;
	and.b32  	%r4, %r61, 3;
	and.b32  	%r5, %r61, 2147483640;
	and.b32  	%r6, %r61, 1;
	neg.s32 	%r7, %r5;
	add.s64 	%rd4, %rd2, 16;
	mov.f32 	%f116, 0f4CBEBC20;
	mov.b32 	%r84, 0;
	mov.u32 	%r99, %r84;
$L__BB3_4:
	setp.lt.u32 	%p10, %r61, 8;
	mul.lo.s32 	%r10, %r84, %r61;
	mov.f32 	%f124, 0f00000000;
	mov.b32 	%r89, 0;
	@%p10 bra 	$L__BB3_7;
	mul.wide.u32 	%rd19, %r10, 4;
	add.s64 	%rd20, %rd1, %rd19;
	add.s64 	%rd64, %rd20, 16;
	mov.f32 	%f124, 0f00000000;
	mov.u32 	%r86, %r2;
	mov.u32 	%r87, %r7;
$L__BB3_6:
	.pragma "nounroll";
	mul.wide.s32 	%rd21, %r86, 4;
	add.s64 	%rd22, %rd4, %rd21;
	ld.global.f32 	%f29, [%rd64+-16];
	ld.global.f32 	%f30, [%rd22+-16];
	sub.f32 	%f31, %f29, %f30;
	fma.rn.f32 	%f32, %f31, %f31, %f124;
	ld.global.f32 	%f33, [%rd64+-12];
	ld.global.f32 	%f34, [%rd22+-12];
	sub.f32 	%f35, %f33, %f34;
	fma.rn.f32 	%f36, %f35, %f35, %f32;
	ld.global.f32 	%f37, [%rd64+-8];
	ld.global.f32 	%f38, [%rd22+-8];
	sub.f32 	%f39, %f37, %f38;
	fma.rn.f32 	%f40, %f39, %f39, %f36;
	ld.global.f32 	%f41, [%rd64+-4];
	ld.global.f32 	%f42, [%rd22+-4];
	sub.f32 	%f43, %f41, %f42;
	fma.rn.f32 	%f44, %f43, %f43, %f40;
	ld.global.f32 	%f45, [%rd64];
	ld.global.f32 	%f46, [%rd22];
	sub.f32 	%f47, %f45, %f46;
	fma.rn.f32 	%f48, %f47, %f47, %f44;
	ld.global.f32 	%f49, [%rd64+4];
	ld.global.f32 	%f50, [%rd22+4];
	sub.f32 	%f51, %f49, %f50;
	fma.rn.f32 	%f52, %f51, %f51, %f48;
	ld.global.f32 	%f53, [%rd64+8];
	ld.global.f32 	%f54, [%rd22+8];
	sub.f32 	%f55, %f53, %f54;
	fma.rn.f32 	%f56, %f55, %f55, %f52;
	ld.global.f32 	%f57, [%rd64+12];
	ld.global.f32 	%f58, [%rd22+12];
	sub.f32 	%f59, %f57, %f58;
	fma.rn.f32 	%f124, %f59, %f59, %f56;
	add.s32 	%r87, %r87, 8;
	add.s64 	%rd64, %rd64, 32;
	add.s32 	%r86, %r86, 8;
	setp.ne.s32 	%p11, %r87, 0;
	mov.u32 	%r89, %r5;
	@%p11 bra 	$L__BB3_6;
$L__BB3_7:
	setp.eq.s32 	%p12, %r3, 0;
	@%p12 bra 	$L__BB3_15;
	add.s32 	%r72, %r3, -1;
	setp.lt.u32 	%p13, %r72, 3;
	@%p13 bra 	$L__BB3_10;
	add.s32 	%r73, %r89, %r10;
	mul.wide.u32 	%rd23, %r73, 4;
	add.s64 	%rd24, %rd1, %rd23;
	ld.global.f32 	%f61, [%rd24];
	add.s32 	%r74, %r89, %r2;
	mul.wide.s32 	%rd25, %r74, 4;
	add.s64 	%rd26, %rd2, %rd25;
	ld.global.f32 	%f62, [%rd26];
	sub.f32 	%f63, %f61, %f62;
	fma.rn.f32 	%f64, %f63, %f63, %f124;
	cvt.u64.u32 	%rd27, %r10;
	cvt.u64.u32 	%rd28, %r89;
	add.s64 	%rd29, %rd28, %rd27;
	shl.b64 	%rd30, %rd29, 2;
	add.s64 	%rd31, %rd1, %rd30;
	ld.global.f32 	%f65, [%rd31+4];
	ld.global.f32 	%f66, [%rd26+4];
	sub.f32 	%f67, %f65, %f66;
	fma.rn.f32 	%f68, %f67, %f67, %f64;
	ld.global.f32 	%f69, [%rd31+8];
	ld.global.f32 	%f70, [%rd26+8];
	sub.f32 	%f71, %f69, %f70;
	fma.rn.f32 	%f72, %f71, %f71, %f68;
	ld.global.f32 	%f73, [%rd31+12];
	ld.global.f32 	%f74, [%rd26+12];
	sub.f32 	%f75, %f73, %f74;
	fma.rn.f32 	%f124, %f75, %f75, %f72;
	add.s32 	%r89, %r89, 4;
$L__BB3_10:
	setp.eq.s32 	%p14, %r4, 0;
	@%p14 bra 	$L__BB3_15;
	setp.eq.s32 	%p15, %r4, 1;
	@%p15 bra 	$L__BB3_13;
	add.s32 	%r75, %r89, %r10;
	mul.wide.u32 	%rd32, %r75, 4;
	add.s64 	%rd33, %rd1, %rd32;
	ld.global.f32 	%f77, [%rd33];
	add.s32 	%r76, %r89, %r2;
	mul.wide.s32 	%rd34, %r76, 4;
	add.s64 	%rd35, %rd2, %rd34;
	ld.global.f32 	%f78, [%rd35];
	sub.f32 	%f79, %f77, %f78;
	fma.rn.f32 	%f80, %f79, %f79, %f124;
	cvt.u64.u32 	%rd36, %r10;
	cvt.u64.u32 	%rd37, %r89;
	add.s64 	%rd38, %rd37, %rd36;
	shl.b64 	%rd39, %rd38, 2;
	add.s64 	%rd40, %rd1, %rd39;
	ld.global.f32 	%f81, [%rd40+4];
	ld.global.f32 	%f82, [%rd35+4];
	sub.f32 	%f83, %f81, %f82;
	fma.rn.f32 	%f124, %f83, %f83, %f80;
	add.s32 	%r89, %r89, 2;
$L__BB3_13:
	setp.eq.s32 	%p16, %r6, 0;
	@%p16 bra 	$L__BB3_15;
	add.s32 	%r77, %r89, %r10;
	mul.wide.u32 	%rd41, %r77, 4;
	add.s64 	%rd42, %rd1, %rd41;
	ld.global.f32 	%f84, [%rd42];
	add.s32 	%r78, %r89, %r2;
	mul.wide.s32 	%rd43, %r78, 4;
	add.s64 	%rd44, %rd2, %rd43;
	ld.global.f32 	%f85, [%rd44];
	sub.f32 	%f86, %f84, %f85;
	fma.rn.f32 	%f124, %f86, %f86, %f124;
$L__BB3_15:
	setp.lt.f32 	%p17, %f124, %f116;
	selp.f32 	%f116, %f124, %f116, %p17;
	selp.b32 	%r99, %r84, %r99, %p17;
	add.s32 	%r84, %r84, 1;
	setp.eq.s32 	%p18, %r84, %r60;
	@%p18 bra 	$L__BB3_22;
	bra.uni 	$L__BB3_4;
$L__BB3_16:
	and.b32  	%r22, %r60, 3;
	setp.lt.u32 	%p4, %r60, 4;
	mov.f32 	%f126, 0f4CBEBC20;
	mov.b32 	%r96, 0;
	mov.u32 	%r99, %r96;
	@%p4 bra 	$L__BB3_19;
	and.b32  	%r96, %r60, 2147483644;
	mov.f32 	%f126, 0f4CBEBC20;
	mov.b32 	%r91, 0;
	mov.u32 	%r99, %r91;
$L__BB3_18:
	setp.gt.f32 	%p5, %f126, 0f00000000;
	selp.f32 	%f126, 0f00000000, %f126, %p5;
	selp.b32 	%r99, %r91, %r99, %p5;
	add.s32 	%r91, %r91, 4;
	setp.ne.s32 	%p6, %r91, %r96;
	@%p6 bra 	$L__BB3_18;
$L__BB3_19:
	setp.eq.s32 	%p7, %r22, 0;
	@%p7 bra 	$L__BB3_22;
	mov.b32 	%r98, 0;
$L__BB3_21:
	.pragma "nounroll";
	setp.gt.f32 	%p8, %f126, 0f00000000;
	selp.f32 	%f126, 0f00000000, %f126, %p8;
	selp.b32 	%r99, %r96, %r99, %p8;
	add.s32 	%r96, %r96, 1;
	add.s32 	%r98, %r98, 1;
	setp.ne.s32 	%p9, %r98, %r22;
	@%p9 bra 	$L__BB3_21;
$L__BB3_22:
	cvt.rn.f32.u32 	%f128, %r99;
$L__BB3_23:
	add.s32 	%r79, %r61, 2;
	mul.lo.s32 	%r38, %r79, %r1;
	mul.wide.s32 	%rd45, %r38, 4;
	add.s64 	%rd8, %rd3, %rd45;
	st.global.f32 	[%rd8], %f128;
	mov.b32 	%r80, 1065353216;
	st.global.u32 	[%rd8+4], %r80;
	setp.lt.s32 	%p19, %r61, 1;
	@%p19 bra 	$L__BB3_36;
	mul.lo.s32 	%r39, %r61, %r1;
	and.b32  	%r40, %r61, 15;
	setp.lt.u32 	%p20, %r61, 16;
	mov.b32 	%r103, 0;
	@%p20 bra 	$L__BB3_27;
	and.b32  	%r103, %r61, 2147483632;
	neg.s32 	%r101, %r103;
	add.s64 	%rd9, %rd2, 32;
	add.s64 	%rd47, %rd45, %rd3;
	add.s64 	%rd65, %rd47, 36;
	mov.u32 	%r100, %r39;
$L__BB3_26:
	.pragma "nounroll";
	mul.wide.s32 	%rd48, %r100, 4;
	add.s64 	%rd49, %rd9, %rd48;
	ld.global.f32 	%f87, [%rd49+-32];
	st.global.f32 	[%rd65+-28], %f87;
	ld.global.f32 	%f88, [%rd49+-28];
	st.global.f32 	[%rd65+-24], %f88;
	ld.global.f32 	%f89, [%rd49+-24];
	st.global.f32 	[%rd65+-20], %f89;
	ld.global.f32 	%f90, [%rd49+-20];
	st.global.f32 	[%rd65+-16], %f90;
	ld.global.f32 	%f91, [%rd49+-16];
	st.global.f32 	[%rd65+-12], %f91;
	ld.global.f32 	%f92, [%rd49+-12];
	st.global.f32 	[%rd65+-8], %f92;
	ld.global.f32 	%f93, [%rd49+-8];
	st.global.f32 	[%rd65+-4], %f93;
	ld.global.f32 	%f94, [%rd49+-4];
	st.global.f32 	[%rd65], %f94;
	ld.global.f32 	%f95, [%rd49];
	st.global.f32 	[%rd65+4], %f95;
	ld.global.f32 	%f96, [%rd49+4];
	st.global.f32 	[%rd65+8], %f96;
	ld.global.f32 	%f97, [%rd49+8];
	st.global.f32 	[%rd65+12], %f97;
	ld.global.f32 	%f98, [%rd49+12];
	st.global.f32 	[%rd65+16], %f98;
	ld.global.f32 	%f99, [%rd49+16];
	st.global.f32 	[%rd65+20], %f99;
	ld.global.f32 	%f100, [%rd49+20];
	st.global.f32 	[%rd65+24], %f100;
	ld.global.f32 	%f101, [%rd49+24];
	st.global.f32 	[%rd65+28], %f101;
	ld.global.f32 	%f102, [%rd49+28];
	st.global.f32 	[%rd65+32], %f102;
	add.s32 	%r101, %r101, 16;
	add.s32 	%r100, %r100, 16;
	add.s64 	%rd65, %rd65, 64;
	setp.ne.s32 	%p21, %r101, 0;
	@%p21 bra 	$L__BB3_26;
$L__BB3_27:
	setp.eq.s32 	%p22, %r40, 0;
	@%p22 bra 	$L__BB3_36;
	and.b32  	%r48, %r61, 7;
	setp.lt.u32 	%p23, %r40, 8;
	@%p23 bra 	$L__BB3_30;
	add.s32 	%r82, %r103, %r39;
	mul.wide.s32 	%rd50, %r82, 4;
	add.s64 	%rd51, %rd2, %rd50;
	ld.global.f32 	%f103, [%rd51];
	mul.wide.u32 	%rd52, %r103, 4;
	add.s64 	%rd53, %rd8, %rd52;
	st.global.f32 	[%rd53+8], %f103;
	ld.global.f32 	%f104, [%rd51+4];
	st.global.f32 	[%rd53+12], %f104;
	ld.global.f32 	%f105, [%rd51+8];
	st.global.f32 	[%rd53+16], %f105;
	ld.global.f32 	%f106, [%rd51+12];
	st.global.f32 	[%rd53+20], %f106;
	ld.global.f32 	%f107, [%rd51+16];
	st.global.f32 	[%rd53+24], %f107;
	ld.global.f32 	%f108, [%rd51+20];
	st.global.f32 	[%rd53+28], %f108;
	ld.global.f32 	%f109, [%rd51+24];
	st.global.f32 	[%rd53+32], %f109;
	ld.global.f32 	%f110, [%rd51+28];
	st.global.f32 	[%rd53+36], %f110;
	add.s32 	%r103, %r103, 8;
$L__BB3_30:
	setp.eq.s32 	%p24, %r48, 0;
	@%p24 bra 	$L__BB3_36;
	and.b32  	%r51, %r61, 3;
	setp.lt.u32 	%p25, %r48, 4;
	@%p25 bra 	$L__BB3_33;
	add.s32 	%r83, %r103, %r39;
	mul.wide.s32 	%rd54, %r83, 4;
	add.s64 	%rd55, %rd2, %rd54;
	ld.global.f32 	%f111, [%rd55];
	mul.wide.s32 	%rd56, %r103, 4;
	add.s64 	%rd57, %rd8, %rd56;
	st.global.f32 	[%rd57+8], %f111;
	ld.global.f32 	%f112, [%rd55+4];
	st.global.f32 	[%rd57+12], %f112;
	ld.global.f32 	%f113, [%rd55+8];
	st.global.f32 	[%rd57+16], %f113;
	ld.global.f32 	%f114, [%rd55+12];
	st.global.f32 	[%rd57+20], %f114;
	add.s32 	%r103, %r103, 4;
$L__BB3_33:
	setp.eq.s32 	%p26, %r51, 0;
	@%p26 bra 	$L__BB3_36;
	mul.wide.u32 	%rd59, %r103, 4;
	add.s64 	%rd60, %rd45, %rd59;
	add.s64 	%rd61, %rd60, %rd3;
	add.s64 	%rd66, %rd61, 8;
	add.s32 	%r106, %r103, %r39;
	neg.s32 	%r105, %r51;
$L__BB3_35:
	.pragma "nounroll";
	mul.wide.s32 	%rd62, %r106, 4;
	add.s64 	%rd63, %rd2, %rd62;
	ld.global.f32 	%f115, [%rd63];
	st.global.f32 	[%rd66], %f115;
	add.s64 	%rd66, %rd66, 4;
	add.s32 	%r106, %r106, 1;
	add.s32 	%r105, %r105, 1;
	setp.ne.s32 	%p27, %r105, 0;
	@%p27 bra 	$L__BB3_35;
$L__BB3_36:
	ret;

}
	// .globl	local_reduce
.visible .entry local_reduce(
	.param .u64 .ptr .align 1 local_reduce_param_0,
	.param .u64 .ptr .align 1 local_reduce_param_1,
	.param .u32 local_reduce_param_2,
	.param .u32 local_reduce_param_3,
	.param .u32 local_reduce_param_4
)
{
	.reg .pred 	%p<11>;
	.reg .b32 	%r<56>;
	.reg .b32 	%f<60>;
	.reg .b64 	%rd<53>;

	ld.param.u64 	%rd9, [local_reduce_param_0];
	ld.param.u32 	%r27, [local_reduce_param_3];
	ld.param.u32 	%r28, [local_reduce_param_4];
	cvta.to.global.u64 	%rd1, %rd9;
	mov.u32 	%r29, %ctaid.x;
	mov.u32 	%r30, %ntid.x;
	mov.u32 	%r31, %tid.x;
	mad.lo.s32 	%r1, %r29, %r30, %r31;
	setp.ge.s32 	%p1, %r1, %r28;
	@%p1 bra 	$L__BB4_14;
	ld.param.u64 	%rd50, [local_reduce_param_1];
	cvta.to.global.u64 	%rd2, %rd50;
	add.s32 	%r32, %r27, 2;
	mul.lo.s32 	%r2, %r32, %r1;
	setp.lt.s32 	%p2, %r27, 0;
	@%p2 bra 	$L__BB4_14;
	mul.wide.s32 	%rd10, %r2, 4;
	add.s64 	%rd3, %rd2, %rd10;
	ld.global.f32 	%f1, [%rd3];
	cvt.rzi.s32.f32 	%r34, %f1;
	add.s32 	%r3, %r27, 1;
	mad.lo.s32 	%r4, %r34, %r27, %r34;
	setp.lt.u32 	%p3, %r27, 15;
	mov.b32 	%r51, 0;
	@%p3 bra 	$L__BB4_5;
	and.b32  	%r51, %r3, -16;
	neg.s32 	%r49, %r51;
	add.s64 	%rd12, %rd10, %rd2;
	add.s64 	%rd52, %rd12, 32;
	mov.u32 	%r48, %r4;
$L__BB4_4:
	.pragma "nounroll";
	mul.wide.s32 	%rd13, %r48, 4;
	add.s64 	%rd14, %rd1, %rd13;
	ld.global.f32 	%f2, [%rd52+-28];
	atom.global.add.f32 	%f3, [%rd14], %f2;
	ld.global.f32 	%f4, [%rd52+-24];
	atom.global.add.f32 	%f5, [%rd14+4], %f4;
	ld.global.f32 	%f6, [%rd52+-20];
	atom.global.add.f32 	%f7, [%rd14+8], %f6;
	ld.global.f32 	%f8, [%rd52+-16];
	atom.global.add.f32 	%f9, [%rd14+12], %f8;
	ld.global.f32 	%f10, [%rd52+-12];
	atom.global.add.f32 	%f11, [%rd14+16], %f10;
	ld.global.f32 	%f12, [%rd52+-8];
	atom.global.add.f32 	%f13, [%rd14+20], %f12;
	ld.global.f32 	%f14, [%rd52+-4];
	atom.global.add.f32 	%f15, [%rd14+24], %f14;
	ld.global.f32 	%f16, [%rd52];
	atom.global.add.f32 	%f17, [%rd14+28], %f16;
	ld.global.f32 	%f18, [%rd52+4];
	atom.global.add.f32 	%f19, [%rd14+32], %f18;
	ld.global.f32 	%f20, [%rd52+8];
	atom.global.add.f32 	%f21, [%rd14+36], %f20;
	ld.global.f32 	%f22, [%rd52+12];
	atom.global.add.f32 	%f23, [%rd14+40], %f22;
	ld.global.f32 	%f24, [%rd52+16];
	atom.global.add.f32 	%f25, [%rd14+44], %f24;
	ld.global.f32 	%f26, [%rd52+20];
	atom.global.add.f32 	%f27, [%rd14+48], %f26;
	ld.global.f32 	%f28, [%rd52+24];
	atom.global.add.f32 	%f29, [%rd14+52], %f28;
	ld.global.f32 	%f30, [%rd52+28];
	atom.global.add.f32 	%f31, [%rd14+56], %f30;
	ld.global.f32 	%f32, [%rd52+32];
	atom.global.add.f32 	%f33, [%rd14+60], %f32;
	add.s32 	%r49, %r49, 16;
	add.s32 	%r48, %r48, 16;
	add.s64 	%rd52, %rd52, 64;
	setp.ne.s32 	%p4, %r49, 0;
	@%p4 bra 	$L__BB4_4;
$L__BB4_5:
	and.b32  	%r12, %r3, 15;
	setp.eq.s32 	%p5, %r12, 0;
	@%p5 bra 	$L__BB4_14;
	and.b32  	%r13, %r3, 7;
	setp.lt.u32 	%p6, %r12, 8;
	@%p6 bra 	$L__BB4_8;
	add.s32 	%r36, %r51, %r4;
	mul.wide.s32 	%rd15, %r36, 4;
	add.s64 	%rd16, %rd1, %rd15;
	mul.wide.s32 	%rd17, %r51, 4;
	add.s64 	%rd18, %rd3, %rd17;
	ld.global.f32 	%f34, [%rd18+4];
	atom.global.add.f32 	%f35, [%rd16], %f34;
	add.s32 	%r37, %r51, 1;
	mul.wide.s32 	%rd19, %r37, 4;
	add.s64 	%rd20, %rd3, %rd19;
	ld.global.f32 	%f36, [%rd20+4];
	atom.global.add.f32 	%f37, [%rd16+4], %f36;
	add.s32 	%r38, %r51, 2;
	mul.wide.s32 	%rd21, %r38, 4;
	add.s64 	%rd22, %rd3, %rd21;
	ld.global.f32 	%f38, [%rd22+4];
	atom.global.add.f32 	%f39, [%rd16+8], %f38;
	add.s32 	%r39, %r51, 3;
	mul.wide.s32 	%rd23, %r39, 4;
	add.s64 	%rd24, %rd3, %rd23;
	ld.global.f32 	%f40, [%rd24+4];
	atom.global.add.f32 	%f41, [%rd16+12], %f40;
	add.s32 	%r40, %r51, 4;
	mul.wide.s32 	%rd25, %r40, 4;
	add.s64 	%rd26, %rd3, %rd25;
	ld.global.f32 	%f42, [%rd26+4];
	atom.global.add.f32 	%f43, [%rd16+16], %f42;
	add.s32 	%r41, %r51, 5;
	mul.wide.s32 	%rd27, %r41, 4;
	add.s64 	%rd28, %rd3, %rd27;
	ld.global.f32 	%f44, [%rd28+4];
	atom.global.add.f32 	%f45, [%rd16+20], %f44;
	add.s32 	%r42, %r51, 6;
	mul.wide.s32 	%rd29, %r42, 4;
	add.s64 	%rd30, %rd3, %rd29;
	ld.global.f32 	%f46, [%rd30+4];
	atom.global.add.f32 	%f47, [%rd16+24], %f46;
	add.s32 	%r43, %r51, 7;
	mul.wide.s32 	%rd31, %r43, 4;
	add.s64 	%rd32, %rd3, %rd31;
	ld.global.f32 	%f48, [%rd32+4];
	atom.global.add.f32 	%f49, [%rd16+28], %f48;
	add.s32 	%r51, %r51, 8;
$L__BB4_8:
	setp.eq.s32 	%p7, %r13, 0;
	@%p7 bra 	$L__BB4_14;
	and.b32  	%r16, %r3, 3;
	setp.lt.u32 	%p8, %r13, 4;
	@%p8 bra 	$L__BB4_11;
	add.s32 	%r44, %r51, %r4;
	mul.wide.s32 	%rd33, %r44, 4;
	add.s64 	%rd34, %rd1, %rd33;
	mul.wide.s32 	%rd35, %r51, 4;
	add.s64 	%rd36, %rd3, %rd35;
	ld.global.f32 	%f50, [%rd36+4];
	atom.global.add.f32 	%f51, [%rd34], %f50;
	add.s32 	%r45, %r51, 1;
	mul.wide.s32 	%rd37, %r45, 4;
	add.s64 	%rd38, %rd3, %rd37;
	ld.global.f32 	%f52, [%rd38+4];
	atom.global.add.f32 	%f53, [%rd34+4], %f52;
	add.s32 	%r46, %r51, 2;
	mul.wide.s32 	%rd39, %r46, 4;
	add.s64 	%rd40, %rd3, %rd39;
	ld.global.f32 	%f54, [%rd40+4];
	atom.global.add.f32 	%f55, [%rd34+8], %f54;
	add.s32 	%r47, %r51, 3;
	mul.wide.s32 	%rd41, %r47, 4;
	add.s64 	%rd42, %rd3, %rd41;
	ld.global.f32 	%f56, [%rd42+4];
	atom.global.add.f32 	%f57, [%rd34+12], %f56;
	add.s32 	%r51, %r51, 4;
$L__BB4_11:
	setp.eq.s32 	%p9, %r16, 0;
	@%p9 bra 	$L__BB4_14;
	ld.param.u64 	%rd51, [local_reduce_param_1];
	mul.wide.s32 	%rd43, %r2, 4;
	cvta.to.global.u64 	%rd44, %rd51;
	add.s64 	%rd45, %rd43, %rd44;
	add.s64 	%rd7, %rd45, 4;
	add.s32 	%r54, %r51, %r4;
	neg.s32 	%r53, %r16;
$L__BB4_13:
	.pragma "nounroll";
	mul.wide.s32 	%rd46, %r51, 4;
	add.s64 	%rd47, %rd7, %rd46;
	mul.wide.s32 	%rd48, %r54, 4;
	add.s64 	%rd49, %rd1, %rd48;
	ld.global.f32 	%f58, [%rd47];
	atom.global.add.f32 	%f59, [%rd49], %f58;
	add.s32 	%r51, %r51, 1;
	add.s32 	%r54, %r54, 1;
	add.s32 	%r53, %r53, 1;
	setp.ne.s32 	%p10, %r53, 0;
	@%p10 bra 	$L__BB4_13;
$L__BB4_14:
	ret;

}


// ===== COMPILED SASS (sm_100) =====

	.target	sm_100

	.elftype	@"ET_EXEC"


//--------------------- .note.nv.tkinfo           --------------------------
	.section	.note.nv.tkinfo,"",@"SHT_NOTE"
	.sectionflags	@"SHF_NOTE_NV_TKINFO"
	.tkinfo
        /*0018*/ 	.word	0x00000002
        /*0030*/ 	.string	""
        /*0030*/ 	.string	"ptxas"
        /*0030*/ 	.string	"Cuda compilation tools, release 13.0, V13.0.88"
        /*0030*/ 	.string	"Build cuda_13.0.r13.0/compiler.36424714_0"
        /*0030*/ 	.string	"-arch sm_100 -m 64 "



//--------------------- .note.nv.cuinfo           --------------------------
	.section	.note.nv.cuinfo,"",@"SHT_NOTE"
	.sectionflags	@"SHF_NOTE_NV_CUINFO"
        /*0018*/ 	.short	0x0002
        /*001a*/ 	.short	0x0064
        /*001c*/ 	.short	0x0082
	.zero		2


//--------------------- .nv.info                  --------------------------
	.section	.nv.info,"",@"SHT_CUDA_INFO"
	.align	4


	//----- nvinfo : EIATTR_REGCOUNT
	.align		4
        /*0000*/ 	.byte	0x04, 0x2f
        /*0002*/ 	.short	(.L_1 - .L_0)
	.align		4
.L_0:
        /*0004*/ 	.word	index@(cloner)
        /*0008*/ 	.word	0x00000014


	//----- nvinfo : EIATTR_FRAME_SIZE
	.align		4
.L_1:
        /*000c*/ 	.byte	0x04, 0x11
        /*000e*/ 	.short	(.L_3 - .L_2)
	.align		4
.L_2:
        /*0010*/ 	.word	index@(cloner)
        /*0014*/ 	.word	0x00000000


	//----- nvinfo : EIATTR_REGCOUNT
	.align		4
.L_3:
        /*0018*/ 	.byte	0x04, 0x2f
        /*001a*/ 	.short	(.L_5 - .L_4)
	.align		4
.L_4:
        /*001c*/ 	.word	index@(closest_with_reduce_uchar)
        /*0020*/ 	.word	0x0000001f


	//----- nvinfo : EIATTR_FRAME_SIZE
	.align		4
.L_5:
        /*0024*/ 	.byte	0x04, 0x11
        /*0026*/ 	.short	(.L_7 - .L_6)
	.align		4
.L_6:
        /*0028*/ 	.word	index@(closest_with_reduce_uchar)
        /*002c*/ 	.word	0x00000000


	//----- nvinfo : EIATTR_REGCOUNT
	.align		4
.L_7:
        /*0030*/ 	.byte	0x04, 0x2f
        /*0032*/ 	.short	(.L_9 - .L_8)
	.align		4
.L_8:
        /*0034*/ 	.word	index@(closest_with_reduce)
        /*0038*/ 	.word	0x0000001f


	//----- nvinfo : EIATTR_FRAME_SIZE
	.align		4
.L_9:
        /*003c*/ 	.byte	0x04, 0x11
        /*003e*/ 	.short	(.L_11 - .L_10)
	.align		4
.L_10:
        /*0040*/ 	.word	index@(closest_with_reduce)
        /*0044*/ 	.word	0x00000000


	//----- nvinfo : EIATTR_REGCOUNT
	.align		4
.L_11:
        /*0048*/ 	.byte	0x04, 0x2f
        /*004a*/ 	.short	(.L_13 - .L_12)
	.align		4
.L_12:
        /*004c*/ 	.word	index@(closest)
        /*0050*/ 	.word	0x0000001f


	//----- nvinfo : EIATTR_FRAME_SIZE
	.align		4
.L_13:
        /*0054*/ 	.byte	0x04, 0x11
        /*0056*/ 	.short	(.L_15 - .L_14)
	.align		4
.L_14:
        /*0058*/ 	.word	index@(closest)
        /*005c*/ 	.word	0x00000000


	//----- nvinfo : EIATTR_REGCOUNT
	.align		4
.L_15:
        /*0060*/ 	.byte	0x04, 0x2f
        /*0062*/ 	.short	(.L_17 - .L_16)
	.align		4
.L_16:
        /*0064*/ 	.word	index@(local_reduce)
        /*0068*/ 	.word	0x0000001a


	//----- nvinfo : EIATTR_FRAME_SIZE
	.align		4
.L_17:
        /*006c*/ 	.byte	0x04, 0x11
        /*006e*/ 	.short	(.L_19 - .L_18)
	.align		4
.L_18:
        /*0070*/ 	.word	index@(local_reduce)
        /*0074*/ 	.word	0x00000000


	//----- nvinfo : EIATTR_MIN_STACK_SIZE
	.align		4
.L_19:
        /*0078*/ 	.byte	0x04, 0x12
        /*007a*/ 	.short	(.L_21 - .L_20)
	.align		4
.L_20:
        /*007c*/ 	.word	index@(local_reduce)
        /*0080*/ 	.word	0x00000000


	//----- nvinfo : EIATTR_MIN_STACK_SIZE
	.align		4
.L_21:
        /*0084*/ 	.byte	0x04, 0x12
        /*0086*/ 	.short	(.L_23 - .L_22)
	.align		4
.L_22:
        /*0088*/ 	.word	index@(closest)
        /*008c*/ 	.word	0x00000000


	//----- nvinfo : EIATTR_MIN_STACK_SIZE
	.align		4
.L_23:
        /*0090*/ 	.byte	0x04, 0x12
        /*0092*/ 	.short	(.L_25 - .L_24)
	.align		4
.L_24:
        /*0094*/ 	.word	index@(closest_with_reduce)
        /*0098*/ 	.word	0x00000000


	//----- nvinfo : EIATTR_MIN_STACK_SIZE
	.align		4
.L_25:
        /*009c*/ 	.byte	0x04, 0x12
        /*009e*/ 	.short	(.L_27 - .L_26)
	.align		4
.L_26:
        /*00a0*/ 	.word	index@(closest_with_reduce_uchar)
        /*00a4*/ 	.word	0x00000000


	//----- nvinfo : EIATTR_MIN_STACK_SIZE
	.align		4
.L_27:
        /*00a8*/ 	.byte	0x04, 0x12
        /*00aa*/ 	.short	(.L_29 - .L_28)
	.align		4
.L_28:
        /*00ac*/ 	.word	index@(cloner)
        /*00b0*/ 	.word	0x00000000
.L_29:


//--------------------- .nv.compat                --------------------------
	.section	.nv.compat,"",@"SHT_CUDA_COMPAT_INFO"
	.align	4
        /*0000*/ 	.byte	0x02, 0x09, 0x00, 0x00, 0x02, 0x02, 0x01, 0x00, 0x02, 0x05, 0x05, 0x00, 0x03, 0x07, 0x01, 0x01
        /*0010*/ 	.byte	0x02, 0x03, 0x00, 0x00, 0x02, 0x06, 0x01, 0x00, 0x04, 0x0b, 0x08, 0x00, 0x09, 0x00, 0x00, 0x00
        /*0020*/ 	.byte	0x00, 0x00, 0x00, 0x00


//--------------------- .nv.info.local_reduce     --------------------------
	.section	.nv.info.local_reduce,"",@"SHT_CUDA_INFO"
	.sectionflags	@""
	.align	4


	//----- nvinfo : EIATTR_CUDA_API_VERSION
	.align		4
        /*0000*/ 	.byte	0x04, 0x37
        /*0002*/ 	.short	(.L_31 - .L_30)
.L_30:
        /*0004*/ 	.word	0x00000082


	//----- nvinfo : EIATTR_KPARAM_INFO
	.align		4
.L_31:
        /*0008*/ 	.byte	0x04, 0x17
        /*000a*/ 	.short	(.L_33 - .L_32)
.L_32:
        /*000c*/ 	.word	0x00000000
        /*0010*/ 	.short	0x0004
        /*0012*/ 	.short	0x0018
        /*0014*/ 	.byte	0x00, 0xf0, 0x11, 0x00


	//----- nvinfo : EIATTR_KPARAM_INFO
	.align		4
.L_33:
        /*0018*/ 	.byte	0x04, 0x17
        /*001a*/ 	.short	(.L_35 - .L_34)
.L_34:
        /*001c*/ 	.word	0x00000000
        /*0020*/ 	.short	0x0003
        /*0022*/ 	.short	0x0014
        /*0024*/ 	.byte	0x00, 0xf0, 0x11, 0x00


	//----- nvinfo : EIATTR_KPARAM_INFO
	.align		4
.L_35:
        /*0028*/ 	.byte	0x04, 0x17
        /*002a*/ 	.short	(.L_37 - .L_36)
.L_36:
        /*002c*/ 	.word	0x00000000
        /*0030*/ 	.short	0x0002
        /*0032*/ 	.short	0x0010
        /*0034*/ 	.byte	0x00, 0xf0, 0x11, 0x00


	//----- nvinfo : EIATTR_KPARAM_INFO
	.align		4
.L_37:
        /*0038*/ 	.byte	0x04, 0x17
        /*003a*/ 	.short	(.L_39 - .L_38)
.L_38:
        /*003c*/ 	.word	0x00000000
        /*0040*/ 	.short	0x0001
        /*0042*/ 	.short	0x0008
        /*0044*/ 	.byte	0x00, 0xf5, 0x21, 0x00


	//----- nvinfo : EIATTR_KPARAM_INFO
	.align		4
.L_39:
        /*0048*/ 	.byte	0x04, 0x17
        /*004a*/ 	.short	(.L_41 - .L_40)
.L_40:
        /*004c*/ 	.word	0x00000000
        /*0050*/ 	.short	0x0000
        /*0052*/ 	.short	0x0000
        /*0054*/ 	.byte	0x00, 0xf5, 0x21, 0x00


	//----- nvinfo : EIATTR_SPARSE_MMA_MASK
	.align		4
.L_41:
        /*0058*/ 	.byte	0x03, 0x50
        /*005a*/ 	.short	0x0000


	//----- nvinfo : EIATTR_MAXREG_COUNT
	.align		4
        /*005c*/ 	.byte	0x03, 0x1b
        /*005e*/ 	.short	0x00ff


	//----- nvinfo : EIATTR_MERCURY_ISA_VERSION
	.align		4
        /*0060*/ 	.byte	0x03, 0x5f
        /*0062*/ 	.short	0x0101


	//----- nvinfo : EIATTR_VRC_CTA_INIT_COUNT
	.align		4
        /*0064*/ 	.byte	0x02, 0x4a
	.zero		1
	.zero		1


	//----- nvinfo : EIATTR_EXIT_INSTR_OFFSETS
	.align		4
        /*0068*/ 	.byte	0x04, 0x1c
        /*006a*/ 	.short	(.L_43 - .L_42)


	//   ....[0]....
.L_42:
        /*006c*/ 	.word	0x00000070


	//   ....[1]....
        /*0070*/ 	.word	0x000000a0


	//   ....[2]....
        /*0074*/ 	.word	0x00000470


	//   ....[3]....
        /*0078*/ 	.word	0x000006f0


	//   ....[4]....
        /*007c*/ 	.word	0x00000870


	//   ....[5]....
        /*0080*/ 	.word	0x00000960


	//----- nvinfo : EIATTR_CBANK_PARAM_SIZE
	.align		4
.L_43:
        /*0084*/ 	.byte	0x03, 0x19
        /*0086*/ 	.short	0x001c


	//----- nvinfo : EIATTR_PARAM_CBANK
	.align		4
        /*0088*/ 	.byte	0x04, 0x0a
        /*008a*/ 	.short	(.L_45 - .L_44)
	.align		4
.L_44:
        /*008c*/ 	.word	index@(.nv.constant0.local_reduce)
        /*0090*/ 	.short	0x0380
        /*0092*/ 	.short	0x001c


	//----- nvinfo : EIATTR_SW_WAR
	.align		4
.L_45:
        /*0094*/ 	.byte	0x04, 0x36
        /*0096*/ 	.short	(.L_47 - .L_46)
.L_46:
        /*0098*/ 	.word	0x00000008
.L_47:


//--------------------- .nv.info.closest          --------------------------
	.section	.nv.info.closest,"",@"SHT_CUDA_INFO"
	.sectionflags	@""
	.align	4


	//----- nvinfo : EIATTR_CUDA_API_VERSION
	.align		4
        /*0000*/ 	.byte	0x04, 0x37
        /*0002*/ 	.short	(.L_49 - .L_48)
.L_48:
        /*0004*/ 	.word	0x00000082


	//----- nvinfo : EIATTR_KPARAM_INFO
	.align		4
.L_49:
        /*0008*/ 	.byte	0x04, 0x17
        /*000a*/ 	.short	(.L_51 - .L_50)
.L_50:
        /*000c*/ 	.word	0x00000000
        /*0010*/ 	.short	0x0005
        /*0012*/ 	.short	0x0020
        /*0014*/ 	.byte	0x00, 0xf0, 0x11, 0x00


	//----- nvinfo : EIATTR_KPARAM_INFO
	.align		4
.L_51:
        /*0018*/ 	.byte	0x04, 0x17
        /*001a*/ 	.short	(.L_53 - .L_52)
.L_52:
        /*001c*/ 	.word	0x00000000
        /*0020*/ 	.short	0x0004
        /*0022*/ 	.short	0x001c
        /*0024*/ 	.byte	0x00, 0xf0, 0x11, 0x00


	//----- nvinfo : EIATTR_KPARAM_INFO
	.align		4
.L_53:
        /*0028*/ 	.byte	0x04, 0x17
        /*002a*/ 	.short	(.L_55 - .L_54)
.L_54:
        /*002c*/ 	.word	0x00000000
        /*0030*/ 	.short	0x0003
        /*0032*/ 	.short	0x0018
        /*0034*/ 	.byte	0x00, 0xf0, 0x11, 0x00


	//----- nvinfo : EIATTR_KPARAM_INFO
	.align		4
.L_55:
        /*0038*/ 	.byte	0x04, 0x17
        /*003a*/ 	.short	(.L_57 - .L_56)
.L_56:
        /*003c*/ 	.word	0x00000000
        /*0040*/ 	.short	0x0002
        /*0042*/ 	.short	0x0010
        /*0044*/ 	.byte	0x00, 0xf5, 0x21, 0x00


	//----- nvinfo : EIATTR_KPARAM_INFO
	.align		4
.L_57:
        /*0048*/ 	.byte	0x04, 0x17
        /*004a*/ 	.short	(.L_59 - .L_58)
.L_58:
        /*004c*/ 	.word	0x00000000
        /*0050*/ 	.short	0x0001
        /*0052*/ 	.short	0x0008
        /*0054*/ 	.byte	0x00, 0xf5, 0x21, 0x00


	//----- nvinfo : EIATTR_KPARAM_INFO
	.align		4
.L_59:
        /*0058*/ 	.byte	0x04, 0x17
        /*005a*/ 	.short	(.L_61 - .L_60)
.L_60:
        /*005c*/ 	.word	0x00000000
        /*0060*/ 	.short	0x0000
        /*0062*/ 	.short	0x0000
        /*0064*/ 	.byte	0x00, 0xf5, 0x21, 0x00


	//----- nvinfo : EIATTR_SPARSE_MMA_MASK
	.align		4
.L_61:
        /*0068*/ 	.byte	0x03, 0x50
        /*006a*/ 	.short	0x0000


	//----- nvinfo : EIATTR_MAXREG_COUNT
	.align		4
        /*006c*/ 	.byte	0x03, 0x1b
        /*006e*/ 	.short	0x00ff


	//----- nvinfo : EIATTR_MERCURY_ISA_VERSION
	.align		4
        /*0070*/ 	.byte	0x03, 0x5f
        /*0072*/ 	.short	0x0101


	//----- nvinfo : EIATTR_VRC_CTA_INIT_COUNT
	.align		4
        /*0074*/ 	.byte	0x02, 0x4a
	.zero		1
	.zero		1


	//----- nvinfo : EIATTR_EXIT_INSTR_OFFSETS
	.align		4
        /*0078*/ 	.byte	0x04, 0x1c
        /*007a*/ 	.short	(.L_63 - .L_62)


	//   ....[0]....
.L_62:
        /*007c*/ 	.word	0x00000070


	//   ....[1]....
        /*0080*/ 	.word	0x00000ea0


	//   ....[2]....
        /*0084*/ 	.word	0x00001240


	//   ....[3]....
        /*0088*/ 	.word	0x000013e0


	//   ....[4]....
        /*008c*/ 	.word	0x00001500


	//   ....[5]....
        /*0090*/ 	.word	0x00001630


	//----- nvinfo : EIATTR_CBANK_PARAM_SIZE
	.align		4
.L_63:
        /*0094*/ 	.byte	0x03, 0x19
        /*0096*/ 	.short	0x0024


	//----- nvinfo : EIATTR_PARAM_CBANK
	.align		4
        /*0098*/ 	.byte	0x04, 0x0a
        /*009a*/ 	.short	(.L_65 - .L_64)
	.align		4
.L_64:
        /*009c*/ 	.word	index@(.nv.constant0.closest)
        /*00a0*/ 	.short	0x0380
        /*00a2*/ 	.short	0x0024


	//----- nvinfo : EIATTR_SW_WAR
	.align		4
.L_65:
        /*00a4*/ 	.byte	0x04, 0x36
        /*00a6*/ 	.short	(.L_67 - .L_66)
.L_66:
        /*00a8*/ 	.word	0x00000008
.L_67:


//--------------------- .nv.info.closest_with_reduce --------------------------
	.section	.nv.info.closest_with_reduce,"",@"SHT_CUDA_INFO"
	.sectionflags	@""
	.align	4


	//----- nvinfo : EIATTR_CUDA_API_VERSION
	.align		4
        /*0000*/ 	.byte	0x04, 0x37
        /*0002*/ 	.short	(.L_69 - .L_68)
.L_68:
        /*0004*/ 	.word	0x00000082


	//----- nvinfo : EIATTR_KPARAM_INFO
	.align		4
.L_69:
        /*0008*/ 	.byte	0x04, 0x17
        /*000a*/ 	.short	(.L_71 - .L_70)
.L_70:
        /*000c*/ 	.word	0x00000000
        /*0010*/ 	.short	0x0005
        /*0012*/ 	.short	0x0020
        /*0014*/ 	.byte	0x00, 0xf0, 0x11, 0x00


	//----- nvinfo : EIATTR_KPARAM_INFO
	.align		4
.L_71:
        /*0018*/ 	.byte	0x04, 0x17
        /*001a*/ 	.short	(.L_73 - .L_72)
.L_72:
        /*001c*/ 	.word	0x00000000
        /*0020*/ 	.short	0x0004
        /*0022*/ 	.short	0x001c
        /*0024*/ 	.byte	0x00, 0xf0, 0x11, 0x00


	//----- nvinfo : EIATTR_KPARAM_INFO
	.align		4
.L_73:
        /*0028*/ 	.byte	0x04, 0x17
        /*002a*/ 	.short	(.L_75 - .L_74)
.L_74:
        /*002c*/ 	.word	0x00000000
        /*0030*/ 	.short	0x0003
        /*0032*/ 	.short	0x0018
        /*0034*/ 	.byte	0x00, 0xf0, 0x11, 0x00


	//----- nvinfo : EIATTR_KPARAM_INFO
	.align		4
.L_75:
        /*0038*/ 	.byte	0x04, 0x17
        /*003a*/ 	.short	(.L_77 - .L_76)
.L_76:
        /*003c*/ 	.word	0x00000000
        /*0040*/ 	.short	0x0002
        /*0042*/ 	.short	0x0010
        /*0044*/ 	.byte	0x00, 0xf5, 0x21, 0x00


	//----- nvinfo : EIATTR_KPARAM_INFO
	.align		4
.L_77:
        /*0048*/ 	.byte	0x04, 0x17
        /*004a*/ 	.short	(.L_79 - .L_78)
.L_78:
        /*004c*/ 	.word	0x00000000
        /*0050*/ 	.short	0x0001
        /*0052*/ 	.short	0x0008
        /*0054*/ 	.byte	0x00, 0xf5, 0x21, 0x00


	//----- nvinfo : EIATTR_KPARAM_INFO
	.align		4
.L_79:
        /*0058*/ 	.byte	0x04, 0x17
        /*005a*/ 	.short	(.L_81 - .L_80)
.L_80:
        /*005c*/ 	.word	0x00000000
        /*0060*/ 	.short	0x0000
        /*0062*/ 	.short	0x0000
        /*0064*/ 	.byte	0x00, 0xf5, 0x21, 0x00


	//----- nvinfo : EIATTR_SPARSE_MMA_MASK
	.align		4
.L_81:
        /*0068*/ 	.byte	0x03, 0x50
        /*006a*/ 	.short	0x0000


	//----- nvinfo : EIATTR_MAXREG_COUNT
	.align		4
        /*006c*/ 	.byte	0x03, 0x1b
        /*006e*/ 	.short	0x00ff


	//----- nvinfo : EIATTR_MERCURY_ISA_VERSION
	.align		4
        /*0070*/ 	.byte	0x03, 0x5f
        /*0072*/ 	.short	0x0101


	//----- nvinfo : EIATTR_VRC_CTA_INIT_COUNT
	.align		4
        /*0074*/ 	.byte	0x02, 0x4a
	.zero		1
	.zero		1


	//----- nvinfo : EIATTR_EXIT_INSTR_OFFSETS
	.align		4
        /*0078*/ 	.byte	0x04, 0x1c
        /*007a*/ 	.short	(.L_83 - .L_82)


	//   ....[0]....
.L_82:
        /*007c*/ 	.word	0x00000070


	//   ....[1]....
        /*0080*/ 	.word	0x00000e20


	//   ....[2]....
        /*0084*/ 	.word	0x00001140


	//   ....[3]....
        /*0088*/ 	.word	0x00001300


	//   ....[4]....
        /*008c*/ 	.word	0x00001430


	//   ....[5]....
        /*0090*/ 	.word	0x00001510


	//----- nvinfo : EIATTR_CBANK_PARAM_SIZE
	.align		4
.L_83:
        /*0094*/ 	.byte	0x03, 0x19
        /*0096*/ 	.short	0x0024


	//----- nvinfo : EIATTR_PARAM_CBANK
	.align		4
        /*0098*/ 	.byte	0x04, 0x0a
        /*009a*/ 	.short	(.L_85 - .L_84)
	.align		4
.L_84:
        /*009c*/ 	.word	index@(.nv.constant0.closest_with_reduce)
        /*00a0*/ 	.short	0x0380
        /*00a2*/ 	.short	0x0024


	//----- nvinfo : EIATTR_SW_WAR
	.align		4
.L_85:
        /*00a4*/ 	.byte	0x04, 0x36
        /*00a6*/ 	.short	(.L_87 - .L_86)
.L_86:
        /*00a8*/ 	.word	0x00000008
.L_87:


//--------------------- .nv.info.closest_with_reduce_uchar --------------------------
	.section	.nv.info.closest_with_reduce_uchar,"",@"SHT_CUDA_INFO"
	.sectionflags	@""
	.align	4


	//----- nvinfo : EIATTR_CUDA_API_VERSION
	.align		4
        /*0000*/ 	.byte	0x04, 0x37
        /*0002*/ 	.short	(.L_89 - .L_88)
.L_88:
        /*0004*/ 	.word	0x00000082


	//----- nvinfo : EIATTR_KPARAM_INFO
	.align		4
.L_89:
        /*0008*/ 	.byte	0x04, 0x17
        /*000a*/ 	.short	(.L_91 - .L_90)
.L_90:
        /*000c*/ 	.word	0x00000000
        /*0010*/ 	.short	0x0005
        /*0012*/ 	.short	0x0020
        /*0014*/ 	.byte	0x00, 0xf0, 0x11, 0x00


	//----- nvinfo : EIATTR_KPARAM_INFO
	.align		4
.L_91:
        /*0018*/ 	.byte	0x04, 0x17
        /*001a*/ 	.short	(.L_93 - .L_92)
.L_92:
        /*001c*/ 	.word	0x00000000
        /*0020*/ 	.short	0x0004
        /*0022*/ 	.short	0x001c
        /*0024*/ 	.byte	0x00, 0xf0, 0x11, 0x00


	//----- nvinfo : EIATTR_KPARAM_INFO
	.align		4
.L_93:
        /*0028*/ 	.byte	0x04, 0x17
        /*002a*/ 	.short	(.L_95 - .L_94)
.L_94:
        /*002c*/ 	.word	0x00000000
        /*0030*/ 	.short	0x0003
        /*0032*/ 	.short	0x0018
        /*0034*/ 	.byte	0x00, 0xf0, 0x11, 0x00


	//----- nvinfo : EIATTR_KPARAM_INFO
	.align		4
.L_95:
        /*0038*/ 	.byte	0x04, 0x17
        /*003a*/ 	.short	(.L_97 - .L_96)
.L_96:
        /*003c*/ 	.word	0x00000000
        /*0040*/ 	.short	0x0002
        /*0042*/ 	.short	0x0010
        /*0044*/ 	.byte	0x00, 0xf5, 0x21, 0x00


	//----- nvinfo : EIATTR_KPARAM_INFO
	.align		4
.L_97:
        /*0048*/ 	.byte	0x04, 0x17
        /*004a*/ 	.short	(.L_99 - .L_98)
.L_98:
        /*004c*/ 	.word	0x00000000
        /*0050*/ 	.short	0x0001
        /*0052*/ 	.short	0x0008
        /*0054*/ 	.byte	0x00, 0xf5, 0x21, 0x00


	//----- nvinfo : EIATTR_KPARAM_INFO
	.align		4
.L_99:
        /*0058*/ 	.byte	0x04, 0x17
        /*005a*/ 	.short	(.L_101 - .L_100)
.L_100:
        /*005c*/ 	.word	0x00000000
        /*0060*/ 	.short	0x0000
        /*0062*/ 	.short	0x0000
        /*0064*/ 	.byte	0x00, 0xf5, 0x21, 0x00


	//----- nvinfo : EIATTR_SPARSE_MMA_MASK
	.align		4
.L_101:
        /*0068*/ 	.byte	0x03, 0x50
        /*006a*/ 	.short	0x0000


	//----- nvinfo : EIATTR_MAXREG_COUNT
	.align		4
        /*006c*/ 	.byte	0x03, 0x1b
        /*006e*/ 	.short	0x00ff


	//----- nvinfo : EIATTR_MERCURY_ISA_VERSION
	.align		4
        /*0070*/ 	.byte	0x03, 0x5f
        /*0072*/ 	.short	0x0101


	//----- nvinfo : EIATTR_VRC_CTA_INIT_COUNT
	.align		4
        /*0074*/ 	.byte	0x02, 0x4a
	.zero		1
	.zero		1


	//----- nvinfo : EIATTR_EXIT_INSTR_OFFSETS
	.align		4
        /*0078*/ 	.byte	0x04, 0x1c
        /*007a*/ 	.short	(.L_103 - .L_102)


	//   ....[0]....
.L_102:
        /*007c*/ 	.word	0x00000070


	//   ....[1]....
        /*0080*/ 	.word	0x00000f50


	//   ....[2]....
        /*0084*/ 	.word	0x00001380


	//   ....[3]....
        /*0088*/ 	.word	0x000015d0


	//   ....[4]....
        /*008c*/ 	.word	0x00001750


	//   ....[5]....
        /*0090*/ 	.word	0x00001850


	//----- nvinfo : EIATTR_CBANK_PARAM_SIZE
	.align		4
.L_103:
        /*0094*/ 	.byte	0x03, 0x19
        /*0096*/ 	.short	0x0024


	//----- nvinfo : EIATTR_PARAM_CBANK
	.align		4
        /*0098*/ 	.byte	0x04, 0x0a
        /*009a*/ 	.short	(.L_105 - .L_104)
	.align		4
.L_104:
        /*009c*/ 	.word	index@(.nv.constant0.closest_with_reduce_uchar)
        /*00a0*/ 	.short	0x0380
        /*00a2*/ 	.short	0x0024


	//----- nvinfo : EIATTR_SW_WAR
	.align		4
.L_105:
        /*00a4*/ 	.byte	0x04, 0x36
        /*00a6*/ 	.short	(.L_107 - .L_106)
.L_106:
        /*00a8*/ 	.word	0x00000008
.L_107:


//--------------------- .nv.info.cloner           --------------------------
	.section	.nv.info.cloner,"",@"SHT_CUDA_INFO"
	.sectionflags	@""
	.align	4


	//----- nvinfo : EIATTR_CUDA_API_VERSION
	.align		4
        /*0000*/ 	.byte	0x04, 0x37
        /*0002*/ 	.short	(.L_109 - .L_108)
.L_108:
        /*0004*/ 	.word	0x00000082


	//----- nvinfo : EIATTR_KPARAM_INFO
	.align		4
.L_109:
        /*0008*/ 	.byte	0x04, 0x17
        /*000a*/ 	.short	(.L_111 - .L_110)
.L_110:
        /*000c*/ 	.word	0x00000000
        /*0010*/ 	.short	0x0003
        /*0012*/ 	.short	0x0018
        /*0014*/ 	.byte	0x00, 0xf0, 0x11, 0x00


	//----- nvinfo : EIATTR_KPARAM_INFO
	.align		4
.L_111:
        /*0018*/ 	.byte	0x04, 0x17
        /*001a*/ 	.short	(.L_113 - .L_112)
.L_112:
        /*001c*/ 	.word	0x00000000
        /*0020*/ 	.short	0x0002
        /*0022*/ 	.short	0x0010
        /*0024*/ 	.byte	0x00, 0xf5, 0x21, 0x00


	//----- nvinfo : EIATTR_KPARAM_INFO
	.align		4
.L_113:
        /*0028*/ 	.byte	0x04, 0x17
        /*002a*/ 	.short	(.L_115 - .L_114)
.L_114:
        /*002c*/ 	.word	0x00000000
        /*0030*/ 	.short	0x0001
        /*0032*/ 	.short	0x0008
        /*0034*/ 	.byte	0x00, 0xf5, 0x21, 0x00


	//----- nvinfo : EIATTR_KPARAM_INFO
	.align		4
.L_115:
        /*0038*/ 	.byte	0x04, 0x17
        /*003a*/ 	.short	(.L_117 - .L_116)
.L_116:
        /*003c*/ 	.word	0x00000000
        /*0040*/ 	.short	0x0000
        /*0042*/ 	.short	0x0000
        /*0044*/ 	.byte	0x00, 0xf5, 0x21, 0x00


	//----- nvinfo : EIATTR_SPARSE_MMA_MASK
	.align		4
.L_117:
        /*0048*/ 	.byte	0x03, 0x50
        /*004a*/ 	.short	0x0000


	//----- nvinfo : EIATTR_MAXREG_COUNT
	.align		4
        /*004c*/ 	.byte	0x03, 0x1b
        /*004e*/ 	.short	0x00ff


	//----- nvinfo : EIATTR_MERCURY_ISA_VERSION
	.align		4
        /*0050*/ 	.byte	0x03, 0x5f
        /*0052*/ 	.short	0x0101


	//----- nvinfo : EIATTR_VRC_CTA_INIT_COUNT
	.align		4
        /*0054*/ 	.byte	0x02, 0x4a
	.zero		1
	.zero		1


	//----- nvinfo : EIATTR_EXIT_INSTR_OFFSETS
	.align		4
        /*0058*/ 	.byte	0x04, 0x1c
        /*005a*/ 	.short	(.L_119 - .L_118)


	//   ....[0]....
.L_118:
        /*005c*/ 	.word	0x00000080


	//   ....[1]....
        /*0060*/ 	.word	0x00000760


	//   ....[2]....
        /*0064*/ 	.word	0x00000a90


	//   ....[3]....
        /*0068*/ 	.word	0x00000c80


	//   ....[4]....
        /*006c*/ 	.word	0x00000da0


	//----- nvinfo : EIATTR_CBANK_PARAM_SIZE
	.align		4
.L_119:
        /*0070*/ 	.byte	0x03, 0x19
        /*0072*/ 	.short	0x001c


	//----- nvinfo : EIATTR_PARAM_CBANK
	.align		4
        /*0074*/ 	.byte	0x04, 0x0a
        /*0076*/ 	.short	(.L_121 - .L_120)
	.align		4
.L_120:
        /*0078*/ 	.word	index@(.nv.constant0.cloner)
        /*007c*/ 	.short	0x0380
        /*007e*/ 	.short	0x001c


	//----- nvinfo : EIATTR_SW_WAR
	.align		4
.L_121:
        /*0080*/ 	.byte	0x04, 0x36
        /*0082*/ 	.short	(.L_123 - .L_122)
.L_122:
        /*0084*/ 	.word	0x00000008
.L_123:


//--------------------- .nv.callgraph             --------------------------
	.section	.nv.callgraph,"",@"SHT_CUDA_CALLGRAPH"
	.align	4
	.sectionentsize	8
	.align		4
        /*0000*/ 	.word	0x00000000
	.align		4
        /*0004*/ 	.word	0xffffffff
	.align		4
        /*0008*/ 	.word	0x00000000
	.align		4
        /*000c*/ 	.word	0xfffffffe
	.align		4
        /*0010*/ 	.word	0x00000000
	.align		4
        /*0014*/ 	.word	0xfffffffd
	.align		4
        /*0018*/ 	.word	0x00000000
	.align		4
        /*001c*/ 	.word	0xfffffffc


//--------------------- .text.local_reduce        --------------------------
	.section	.text.local_reduce,"ax",@progbits
	.align	128
        .global         local_reduce
        .type           local_reduce,@function
        .size           local_reduce,(.L_x_73 - local_reduce)
        .other          local_reduce,@"STO_CUDA_ENTRY STV_DEFAULT"
local_reduce:
.text.local_reduce:
[----:B------:R-:W-:Y:S01]  /*0000*/  LDC R1, c[0x0][0x37c] ;  /* 0x0000df00ff017b82 */ /* 0x000fe20000000800 */
[----:B------:R-:W0:Y:S07]  /*0010*/  S2R R3, SR_TID.X ;  /* 0x0000000000037919 */ /* 0x000e2e0000002100 */
[----:B------:R-:W0:Y:S01]  /*0020*/  S2UR UR4, SR_CTAID.X ;  /* 0x00000000000479c3 */ /* 0x000e220000002500 */
[----:B------:R-:W1:Y:S07]  /*0030*/  LDCU UR5, c[0x0][0x398] ;  /* 0x00007300ff0577ac */ /* 0x000e6e0008000800 */
[----:B------:R-:W0:Y:S02]  /*0040*/  LDC R0, c[0x0][0x360] ;  /* 0x0000d800ff007b82 */ /* 0x000e240000000800 */
[----:B0-----:R-:W-:-:S05]  /*0050*/  IMAD R0, R0, UR4, R3 ;  /* 0x0000000400007c24 */ /* 0x001fca000f8e0203 */
[----:B-1----:R-:W-:-:S13]  /*0060*/  ISETP.GE.AND P0, PT, R0, UR5, PT ;  /* 0x0000000500007c0c */ /* 0x002fda000bf06270 */
[----:B------:R-:W-:Y:S05]  /*0070*/  @P0 EXIT ;  /* 0x000000000000094d */ /* 0x000fea0003800000 */
[----:B------:R-:W0:Y:S02]  /*0080*/  LDC R7, c[0x0][0x394] ;  /* 0x0000e500ff077b82 */ /* 0x000e240000000800 */
[----:B0-----:R-:W-:-:S13]  /*0090*/  ISETP.GE.AND P0, PT, R7, RZ, PT ;  /* 0x000000ff0700720c */ /* 0x001fda0003f06270 */
[----:B------:R-:W-:Y:S05]  /*00a0*/  @!P0 EXIT ;  /* 0x000000000000894d */ /* 0x000fea0003800000 */
[----:B------:R-:W0:Y:S01]  /*00b0*/  LDC.64 R2, c[0x0][0x388] ;  /* 0x0000e200ff027b82 */ /* 0x000e220000000a00 */
[----:B------:R-:W1:Y:S01]  /*00c0*/  LDCU.64 UR4, c[0x0][0x358] ;  /* 0x00006b00ff0477ac */ /* 0x000e620008000a00 */
[----:B------:R-:W-:-:S05]  /*00d0*/  IADD3 R5, PT, PT, R7, 0x2, RZ ;  /* 0x0000000207057810 */ /* 0x000fca0007ffe0ff */
[----:B------:R-:W-:-:S04]  /*00e0*/  IMAD R5, R0, R5, RZ ;  /* 0x0000000500057224 */ /* 0x000fc800078e02ff */
[----:B0-----:R-:W-:-:S05]  /*00f0*/  IMAD.WIDE R2, R5, 0x4, R2 ;  /* 0x0000000405027825 */ /* 0x001fca00078e0202 */
[----:B-1----:R-:W2:Y:S01]  /*0100*/  LDG.E R6, desc[UR4][R2.64] ;  /* 0x0000000402067981 */ /* 0x002ea2000c1e1900 */
[C---:B------:R-:W-:Y:S01]  /*0110*/  ISETP.GE.U32.AND P1, PT, R7.reuse, 0xf, PT ;  /* 0x0000000f0700780c */ /* 0x040fe20003f26070 */
[----:B------:R-:W-:Y:S02]  /*0120*/  VIADD R4, R7, 0x1 ;  /* 0x0000000107047836 */ /* 0x000fe40000000000 */
[----:B------:R-:W-:-:S03]  /*0130*/  HFMA2 R5, -RZ, RZ, 0, 0 ;  /* 0x00000000ff057431 */ /* 0x000fc600000001ff */
[----:B------:R-:W-:Y:S01]  /*0140*/  LOP3.LUT P0, R10, R4, 0xf, RZ, 0xc0, !PT ;  /* 0x0000000f040a7812 */ /* 0x000fe2000780c0ff */
[----:B--2---:R-:W0:Y:S02]  /*0150*/  F2I.TRUNC.NTZ R6, R6 ;  /* 0x0000000600067305 */ /* 0x004e24000020f100 */
[----:B0-----:R-:W-:-:S04]  /*0160*/  IMAD R0, R6, R7, R6 ;  /* 0x0000000706007224 */ /* 0x001fc800078e0206 */
[----:B------:R-:W-:Y:S06]  /*0170*/  @!P1 BRA `(.L_x_0) ;  /* 0x0000000000bc9947 */ /* 0x000fec0003800000 */
[----:B------:R-:W-:Y:S01]  /*0180*/  LOP3.LUT R5, R4, 0xfffffff0, RZ, 0xc0, !PT ;  /* 0xfffffff004057812 */ /* 0x000fe200078ec0ff */
[----:B------:R-:W-:Y:S01]  /*0190*/  IMAD.MOV.U32 R11, RZ, RZ, R0 ;  /* 0x000000ffff0b7224 */ /* 0x000fe200078e0000 */
[----:B------:R-:W-:-:S03]  /*01a0*/  IADD3 R14, P1, PT, R2, 0x20, RZ ;  /* 0x00000020020e7810 */ /* 0x000fc60007f3e0ff */
[----:B------:R-:W-:Y:S01]  /*01b0*/  IMAD.MOV R12, RZ, RZ, -R5 ;  /* 0x000000ffff0c7224 */ /* 0x000fe200078e0a05 */
[----:B------:R-:W-:-:S09]  /*01c0*/  IADD3.X R21, PT, PT, RZ, R3, RZ, P1, !PT ;  /* 0x00000003ff157210 */ /* 0x000fd20000ffe4ff */
.L_x_1:
[----:B------:R-:W-:Y:S01]  /*01d0*/  MOV R6, R14 ;  /* 0x0000000e00067202 */ /* 0x000fe20000000f00 */
[----:B------:R-:W-:Y:S01]  /*01e0*/  IMAD.MOV.U32 R7, RZ, RZ, R21 ;  /* 0x000000ffff077224 */ /* 0x000fe200078e0015 */
[----:B0-----:R-:W0:Y:S04]  /*01f0*/  LDC.64 R8, c[0x0][0x380] ;  /* 0x0000e000ff087b82 */ /* 0x001e280000000a00 */
[----:B------:R-:W2:Y:S01]  /*0200*/  LDG.E R13, desc[UR4][R6.64+-0x1c] ;  /* 0xffffe404060d7981 */ /* 0x000ea2000c1e1900 */
[----:B0-----:R-:W-:-:S05]  /*0210*/  IMAD.WIDE R8, R11, 0x4, R8 ;  /* 0x000000040b087825 */ /* 0x001fca00078e0208 */
[----:B--2---:R0:W-:Y:S04]  /*0220*/  REDG.E.ADD.F32.FTZ.RN.STRONG.GPU desc[UR4][R8.64], R13 ;  /* 0x0000000d080079a6 */ /* 0x0041e8000c12f304 */
[----:B------:R-:W2:Y:S04]  /*0230*/  LDG.E R15, desc[UR4][R6.64+-0x18] ;  /* 0xffffe804060f7981 */ /* 0x000ea8000c1e1900 */
[----:B--2---:R1:W-:Y:S04]  /*0240*/  REDG.E.ADD.F32.FTZ.RN.STRONG.GPU desc[UR4][R8.64+0x4], R15 ;  /* 0x0000040f080079a6 */ /* 0x0043e8000c12f304 */
[----:B------:R-:W2:Y:S04]  /*0250*/  LDG.E R17, desc[UR4][R6.64+-0x14] ;  /* 0xffffec0406117981 */ /* 0x000ea8000c1e1900 */
[----:B--2---:R2:W-:Y:S04]  /*0260*/  REDG.E.ADD.F32.FTZ.RN.STRONG.GPU desc[UR4][R8.64+0x8], R17 ;  /* 0x00000811080079a6 */ /* 0x0045e8000c12f304 */
[----:B------:R-:W3:Y:S04]  /*0270*/  LDG.E R19, desc[UR4][R6.64+-0x10] ;  /* 0xfffff00406137981 */ /* 0x000ee8000c1e1900 */
[----:B---3--:R3:W-:Y:S04]  /*0280*/  REDG.E.ADD.F32.FTZ.RN.STRONG.GPU desc[UR4][R8.64+0xc], R19 ;  /* 0x00000c13080079a6 */ /* 0x0087e8000c12f304 */
[----:B------:R-:W4:Y:S04]  /*0290*/  LDG.E R21, desc[UR4][R6.64+-0xc] ;  /* 0xfffff40406157981 */ /* 0x000f28000c1e1900 */
[----:B----4-:R4:W-:Y:S04]  /*02a0*/  REDG.E.ADD.F32.FTZ.RN.STRONG.GPU desc[UR4][R8.64+0x10], R21 ;  /* 0x00001015080079a6 */ /* 0x0109e8000c12f304 */
[----:B------:R-:W5:Y:S04]  /*02b0*/  LDG.E R23, desc[UR4][R6.64+-0x8] ;  /* 0xfffff80406177981 */ /* 0x000f68000c1e1900 */
[----:B-----5:R5:W-:Y:S04]  /*02c0*/  REDG.E.ADD.F32.FTZ.RN.STRONG.GPU desc[UR4][R8.64+0x14], R23 ;  /* 0x00001417080079a6 */ /* 0x020be8000c12f304 */
[----:B0-----:R-:W2:Y:S04]  /*02d0*/  LDG.E R13, desc[UR4][R6.64+-0x4] ;  /* 0xfffffc04060d7981 */ /* 0x001ea8000c1e1900 */
[----:B--2---:R0:W-:Y:S04]  /*02e0*/  REDG.E.ADD.F32.FTZ.RN.STRONG.GPU desc[UR4][R8.64+0x18], R13 ;  /* 0x0000180d080079a6 */ /* 0x0041e8000c12f304 */
[----:B-1----:R-:W2:Y:S04]  /*02f0*/  LDG.E R15, desc[UR4][R6.64] ;  /* 0x00000004060f7981 */ /* 0x002ea8000c1e1900 */
[----:B--2---:R1:W-:Y:S04]  /*0300*/  REDG.E.ADD.F32.FTZ.RN.STRONG.GPU desc[UR4][R8.64+0x1c], R15 ;  /* 0x00001c0f080079a6 */ /* 0x0043e8000c12f304 */
[----:B------:R-:W2:Y:S04]  /*0310*/  LDG.E R17, desc[UR4][R6.64+0x4] ;  /* 0x0000040406117981 */ /* 0x000ea8000c1e1900 */
[----:B--2---:R2:W-:Y:S04]  /*0320*/  REDG.E.ADD.F32.FTZ.RN.STRONG.GPU desc[UR4][R8.64+0x20], R17 ;  /* 0x00002011080079a6 */ /* 0x0045e8000c12f304 */
[----:B---3--:R-:W3:Y:S04]  /*0330*/  LDG.E R19, desc[UR4][R6.64+0x8] ;  /* 0x0000080406137981 */ /* 0x008ee8000c1e1900 */
[----:B---3--:R3:W-:Y:S04]  /*0340*/  REDG.E.ADD.F32.FTZ.RN.STRONG.GPU desc[UR4][R8.64+0x24], R19 ;  /* 0x00002413080079a6 */ /* 0x0087e8000c12f304 */
[----:B----4-:R-:W4:Y:S04]  /*0350*/  LDG.E R21, desc[UR4][R6.64+0xc] ;  /* 0x00000c0406157981 */ /* 0x010f28000c1e1900 */
[----:B----4-:R4:W-:Y:S04]  /*0360*/  REDG.E.ADD.F32.FTZ.RN.STRONG.GPU desc[UR4][R8.64+0x28], R21 ;  /* 0x00002815080079a6 */ /* 0x0109e8000c12f304 */
[----:B-----5:R-:W5:Y:S04]  /*0370*/  LDG.E R23, desc[UR4][R6.64+0x10] ;  /* 0x0000100406177981 */ /* 0x020f68000c1e1900 */
[----:B-----5:R1:W-:Y:S04]  /*0380*/  REDG.E.ADD.F32.FTZ.RN.STRONG.GPU desc[UR4][R8.64+0x2c], R23 ;  /* 0x00002c17080079a6 */ /* 0x0203e8000c12f304 */
[----:B0-----:R-:W5:Y:S04]  /*0390*/  LDG.E R13, desc[UR4][R6.64+0x14] ;  /* 0x00001404060d7981 */ /* 0x001f68000c1e1900 */
[----:B-----5:R0:W-:Y:S04]  /*03a0*/  REDG.E.ADD.F32.FTZ.RN.STRONG.GPU desc[UR4][R8.64+0x30], R13 ;  /* 0x0000300d080079a6 */ /* 0x0201e8000c12f304 */
[----:B-1----:R-:W5:Y:S04]  /*03b0*/  LDG.E R15, desc[UR4][R6.64+0x18] ;  /* 0x00001804060f7981 */ /* 0x002f68000c1e1900 */
[----:B-----5:R0:W-:Y:S04]  /*03c0*/  REDG.E.ADD.F32.FTZ.RN.STRONG.GPU desc[UR4][R8.64+0x34], R15 ;  /* 0x0000340f080079a6 */ /* 0x0201e8000c12f304 */
[----:B--2---:R-:W2:Y:S01]  /*03d0*/  LDG.E R17, desc[UR4][R6.64+0x1c] ;  /* 0x00001c0406117981 */ /* 0x004ea2000c1e1900 */
[----:B------:R-:W-:-:S04]  /*03e0*/  IADD3 R12, PT, PT, R12, 0x10, RZ ;  /* 0x000000100c0c7810 */ /* 0x000fc80007ffe0ff */
[----:B------:R-:W-:Y:S01]  /*03f0*/  ISETP.NE.AND P1, PT, R12, RZ, PT ;  /* 0x000000ff0c00720c */ /* 0x000fe20003f25270 */
[----:B--2---:R0:W-:Y:S04]  /*0400*/  REDG.E.ADD.F32.FTZ.RN.STRONG.GPU desc[UR4][R8.64+0x38], R17 ;  /* 0x00003811080079a6 */ /* 0x0041e8000c12f304 */
[----:B---3--:R-:W2:Y:S01]  /*0410*/  LDG.E R19, desc[UR4][R6.64+0x20] ;  /* 0x0000200406137981 */ /* 0x008ea2000c1e1900 */
[----:B------:R-:W-:Y:S02]  /*0420*/  IADD3 R14, P2, PT, R6, 0x40, RZ ;  /* 0x00000040060e7810 */ /* 0x000fe40007f5e0ff */
[----:B------:R-:W-:-:S03]  /*0430*/  IADD3 R11, PT, PT, R11, 0x10, RZ ;  /* 0x000000100b0b7810 */ /* 0x000fc60007ffe0ff */
[----:B----4-:R-:W-:Y:S01]  /*0440*/  IMAD.X R21, RZ, RZ, R7, P2 ;  /* 0x000000ffff157224 */ /* 0x010fe200010e0607 */
[----:B--2---:R0:W-:Y:S01]  /*0450*/  REDG.E.ADD.F32.FTZ.RN.STRONG.GPU desc[UR4][R8.64+0x3c], R19 ;  /* 0x00003c13080079a6 */ /* 0x0041e2000c12f304 */
[----:B------:R-:W-:Y:S06]  /*0460*/  @P1 BRA `(.L_x_1) ;  /* 0xfffffffc00581947 */ /* 0x000fec000383ffff */
.L_x_0:
[----:B------:R-:W-:Y:S05]  /*0470*/  @!P0 EXIT ;  /* 0x000000000000894d */ /* 0x000fea0003800000 */
[----:B------:R-:W-:Y:S02]  /*0480*/  ISETP.GE.U32.AND P0, PT, R10, 0x8, PT ;  /* 0x000000080a00780c */ /* 0x000fe40003f06070 */
[----:B------:R-:W-:-:S04]  /*0490*/  LOP3.LUT R16, R4, 0x7, RZ, 0xc0, !PT ;  /* 0x0000000704107812 */ /* 0x000fc800078ec0ff */
[----:B------:R-:W-:-:S07]  /*04a0*/  ISETP.NE.AND P1, PT, R16, RZ, PT ;  /* 0x000000ff1000720c */ /* 0x000fce0003f25270 */
[----:B------:R-:W-:Y:S06]  /*04b0*/  @!P0 BRA `(.L_x_2) ;  /* 0x00000000008c8947 */ /* 0x000fec0003800000 */
[C---:B0-----:R-:W-:Y:S01]  /*04c0*/  IMAD.WIDE R8, R5.reuse, 0x4, R2 ;  /* 0x0000000405087825 */ /* 0x041fe200078e0202 */
[----:B------:R-:W0:Y:S04]  /*04d0*/  LDC.64 R6, c[0x0][0x380] ;  /* 0x0000e000ff067b82 */ /* 0x000e280000000a00 */
[----:B------:R-:W2:Y:S01]  /*04e0*/  LDG.E R15, desc[UR4][R8.64+0x4] ;  /* 0x00000404080f7981 */ /* 0x000ea2000c1e1900 */
[----:B------:R-:W-:Y:S01]  /*04f0*/  IMAD.IADD R11, R0, 0x1, R5 ;  /* 0x00000001000b7824 */ /* 0x000fe200078e0205 */
[----:B------:R-:W-:-:S03]  /*0500*/  IADD3 R13, PT, PT, R5, 0x1, RZ ;  /* 0x00000001050d7810 */ /* 0x000fc60007ffe0ff */
[----:B0-----:R-:W-:-:S04]  /*0510*/  IMAD.WIDE R6, R11, 0x4, R6 ;  /* 0x000000040b067825 */ /* 0x001fc800078e0206 */
[----:B------:R-:W-:Y:S01]  /*0520*/  IMAD.WIDE R10, R13, 0x4, R2 ;  /* 0x000000040d0a7825 */ /* 0x000fe200078e0202 */
[----:B--2---:R0:W-:Y:S05]  /*0530*/  REDG.E.ADD.F32.FTZ.RN.STRONG.GPU desc[UR4][R6.64], R15 ;  /* 0x0000000f060079a6 */ /* 0x0041ea000c12f304 */
[----:B------:R-:W2:Y:S01]  /*0540*/  LDG.E R11, desc[UR4][R10.64+0x4] ;  /* 0x000004040a0b7981 */ /* 0x000ea2000c1e1900 */
[----:B------:R-:W-:-:S04]  /*0550*/  VIADD R13, R5, 0x2 ;  /* 0x00000002050d7836 */ /* 0x000fc80000000000 */
[--C-:B------:R-:W-:Y:S01]  /*0560*/  IMAD.WIDE R12, R13, 0x4, R2.reuse ;  /* 0x000000040d0c7825 */ /* 0x100fe200078e0202 */
[----:B------:R-:W-:Y:S01]  /*0570*/  IADD3 R9, PT, PT, R5, 0x3, RZ ;  /* 0x0000000305097810 */ /* 0x000fe20007ffe0ff */
[----:B--2---:R1:W-:Y:S04]  /*0580*/  REDG.E.ADD.F32.FTZ.RN.STRONG.GPU desc[UR4][R6.64+0x4], R11 ;  /* 0x0000040b060079a6 */ /* 0x0043e8000c12f304 */
[----:B------:R-:W2:Y:S01]  /*0590*/  LDG.E R13, desc[UR4][R12.64+0x4] ;  /* 0x000004040c0d7981 */ /* 0x000ea2000c1e1900 */
[----:B------:R-:W-:-:S04]  /*05a0*/  IMAD.WIDE R8, R9, 0x4, R2 ;  /* 0x0000000409087825 */ /* 0x000fc800078e0202 */
[----:B------:R-:W-:Y:S01]  /*05b0*/  VIADD R17, R5, 0x4 ;  /* 0x0000000405117836 */ /* 0x000fe20000000000 */
[----:B--2---:R2:W-:Y:S04]  /*05c0*/  REDG.E.ADD.F32.FTZ.RN.STRONG.GPU desc[UR4][R6.64+0x8], R13 ;  /* 0x0000080d060079a6 */ /* 0x0045e8000c12f304 */
[----:B------:R-:W3:Y:S01]  /*05d0*/  LDG.E R9, desc[UR4][R8.64+0x4] ;  /* 0x0000040408097981 */ /* 0x000ee2000c1e1900 */
[--C-:B0-----:R-:W-:Y:S01]  /*05e0*/  IMAD.WIDE R14, R17, 0x4, R2.reuse ;  /* 0x00000004110e7825 */ /* 0x101fe200078e0202 */
[----:B------:R-:W-:Y:S02]  /*05f0*/  IADD3 R17, PT, PT, R5, 0x5, RZ ;  /* 0x0000000505117810 */ /* 0x000fe40007ffe0ff */
[----:B---3--:R0:W-:Y:S04]  /*0600*/  REDG.E.ADD.F32.FTZ.RN.STRONG.GPU desc[UR4][R6.64+0xc], R9 ;  /* 0x00000c09060079a6 */ /* 0x0081e8000c12f304 */
[----:B------:R-:W3:Y:S01]  /*0610*/  LDG.E R15, desc[UR4][R14.64+0x4] ;  /* 0x000004040e0f7981 */ /* 0x000ee2000c1e1900 */
[----:B-1----:R-:W-:-:S04]  /*0620*/  IMAD.WIDE R10, R17, 0x4, R2 ;  /* 0x00000004110a7825 */ /* 0x002fc800078e0202 */
[----:B------:R-:W-:Y:S01]  /*0630*/  VIADD R17, R5, 0x6 ;  /* 0x0000000605117836 */ /* 0x000fe20000000000 */
[----:B---3--:R1:W-:Y:S04]  /*0640*/  REDG.E.ADD.F32.FTZ.RN.STRONG.GPU desc[UR4][R6.64+0x10], R15 ;  /* 0x0000100f060079a6 */ /* 0x0083e8000c12f304 */
[----:B------:R-:W3:Y:S01]  /*0650*/  LDG.E R11, desc[UR4][R10.64+0x4] ;  /* 0x000004040a0b7981 */ /* 0x000ee2000c1e1900 */
[--C-:B--2---:R-:W-:Y:S01]  /*0660*/  IMAD.WIDE R12, R17, 0x4, R2.reuse ;  /* 0x00000004110c7825 */ /* 0x104fe200078e0202 */
[----:B------:R-:W-:Y:S02]  /*0670*/  IADD3 R17, PT, PT, R5, 0x7, RZ ;  /* 0x0000000705117810 */ /* 0x000fe40007ffe0ff */
[----:B---3--:R1:W-:Y:S04]  /*0680*/  REDG.E.ADD.F32.FTZ.RN.STRONG.GPU desc[UR4][R6.64+0x14], R11 ;  /* 0x0000140b060079a6 */ /* 0x0083e8000c12f304 */
[----:B------:R-:W2:Y:S01]  /*0690*/  LDG.E R13, desc[UR4][R12.64+0x4] ;  /* 0x000004040c0d7981 */ /* 0x000ea2000c1e1900 */
[----:B0-----:R-:W-:-:S03]  /*06a0*/  IMAD.WIDE R8, R17, 0x4, R2 ;  /* 0x0000000411087825 */ /* 0x001fc600078e0202 */
[----:B--2---:R1:W-:Y:S04]  /*06b0*/  REDG.E.ADD.F32.FTZ.RN.STRONG.GPU desc[UR4][R6.64+0x18], R13 ;  /* 0x0000180d060079a6 */ /* 0x0043e8000c12f304 */
[----:B------:R-:W2:Y:S01]  /*06c0*/  LDG.E R9, desc[UR4][R8.64+0x4] ;  /* 0x0000040408097981 */ /* 0x000ea2000c1e1900 */
[----:B------:R-:W-:-:S03]  /*06d0*/  VIADD R5, R5, 0x8 ;  /* 0x0000000805057836 */ /* 0x000fc60000000000 */
[----:B--2---:R1:W-:Y:S04]  /*06e0*/  REDG.E.ADD.F32.FTZ.RN.STRONG.GPU desc[UR4][R6.64+0x1c], R9 ;  /* 0x00001c09060079a6 */ /* 0x0043e8000c12f304 */
.L_x_2:
[----:B------:R-:W-:Y:S05]  /*06f0*/  @!P1 EXIT ;  /* 0x000000000000994d */ /* 0x000fea0003800000 */
[----:B------:R-:W-:Y:S02]  /*0700*/  ISETP.GE.U32.AND P0, PT, R16, 0x4, PT ;  /* 0x000000041000780c */ /* 0x000fe40003f06070 */
[----:B------:R-:W-:-:S04]  /*0710*/  LOP3.LUT R4, R4, 0x3, RZ, 0xc0, !PT ;  /* 0x0000000304047812 */ /* 0x000fc800078ec0ff */
[----:B------:R-:W-:-:S07]  /*0720*/  ISETP.NE.AND P1, PT, R4, RZ, PT ;  /* 0x000000ff0400720c */ /* 0x000fce0003f25270 */
[----:B------:R-:W-:Y:S06]  /*0730*/  @!P0 BRA `(.L_x_3) ;  /* 0x00000000004c8947 */ /* 0x000fec0003800000 */
[C---:B01----:R-:W-:Y:S01]  /*0740*/  IMAD.WIDE R8, R5.reuse, 0x4, R2 ;  /* 0x0000000405087825 */ /* 0x043fe200078e0202 */
[----:B------:R-:W0:Y:S04]  /*0750*/  LDC.64 R6, c[0x0][0x380] ;  /* 0x0000e000ff067b82 */ /* 0x000e280000000a00 */
[----:B------:R-:W2:Y:S01]  /*0760*/  LDG.E R15, desc[UR4][R8.64+0x4] ;  /* 0x00000404080f7981 */ /* 0x000ea2000c1e1900 */
[----:B------:R-:W-:Y:S02]  /*0770*/  IADD3 R11, PT, PT, R0, R5, RZ ;  /* 0x00000005000b7210 */ /* 0x000fe40007ffe0ff */
[----:B------:R-:W-:-:S03]  /*0780*/  IADD3 R13, PT, PT, R5, 0x1, RZ ;  /* 0x00000001050d7810 */ /* 0x000fc60007ffe0ff */
[----:B0-----:R-:W-:-:S04]  /*0790*/  IMAD.WIDE R6, R11, 0x4, R6 ;  /* 0x000000040b067825 */ /* 0x001fc800078e0206 */
[----:B------:R-:W-:Y:S01]  /*07a0*/  IMAD.WIDE R10, R13, 0x4, R2 ;  /* 0x000000040d0a7825 */ /* 0x000fe200078e0202 */
[----:B--2---:R2:W-:Y:S05]  /*07b0*/  REDG.E.ADD.F32.FTZ.RN.STRONG.GPU desc[UR4][R6.64], R15 ;  /* 0x0000000f060079a6 */ /* 0x0045ea000c12f304 */
[----:B------:R-:W3:Y:S01]  /*07c0*/  LDG.E R11, desc[UR4][R10.64+0x4] ;  /* 0x000004040a0b7981 */ /* 0x000ee2000c1e1900 */
[----:B------:R-:W-:-:S04]  /*07d0*/  VIADD R13, R5, 0x2 ;  /* 0x00000002050d7836 */ /* 0x000fc80000000000 */
[--C-:B------:R-:W-:Y:S01]  /*07e0*/  IMAD.WIDE R12, R13, 0x4, R2.reuse ;  /* 0x000000040d0c7825 */ /* 0x100fe200078e0202 */
[----:B------:R-:W-:Y:S01]  /*07f0*/  IADD3 R9, PT, PT, R5, 0x3, RZ ;  /* 0x0000000305097810 */ /* 0x000fe20007ffe0ff */
[----:B---3--:R2:W-:Y:S04]  /*0800*/  REDG.E.ADD.F32.FTZ.RN.STRONG.GPU desc[UR4][R6.64+0x4], R11 ;  /* 0x0000040b060079a6 */ /* 0x0085e8000c12f304 */
[----:B------:R-:W3:Y:S01]  /*0810*/  LDG.E R13, desc[UR4][R12.64+0x4] ;  /* 0x000004040c0d7981 */ /* 0x000ee2000c1e1900 */
[----:B------:R-:W-:-:S03]  /*0820*/  IMAD.WIDE R8, R9, 0x4, R2 ;  /* 0x0000000409087825 */ /* 0x000fc600078e0202 */
[----:B---3--:R2:W-:Y:S04]  /*0830*/  REDG.E.ADD.F32.FTZ.RN.STRONG.GPU desc[UR4][R6.64+0x8], R13 ;  /* 0x0000080d060079a6 */ /* 0x0085e8000c12f304 */
[----:B------:R-:W3:Y:S01]  /*0840*/  LDG.E R9, desc[UR4][R8.64+0x4] ;  /* 0x0000040408097981 */ /* 0x000ee2000c1e1900 */
[----:B------:R-:W-:-:S03]  /*0850*/  IADD3 R5, PT, PT, R5, 0x4, RZ ;  /* 0x0000000405057810 */ /* 0x000fc60007ffe0ff */
[----:B---3--:R2:W-:Y:S04]  /*0860*/  REDG.E.ADD.F32.FTZ.RN.STRONG.GPU desc[UR4][R6.64+0xc], R9 ;  /* 0x00000c09060079a6 */ /* 0x0085e8000c12f304 */
.L_x_3:
[----:B------:R-:W-:Y:S05]  /*0870*/  @!P1 EXIT ;  /* 0x000000000000994d */ /* 0x000fea0003800000 */
[----:B-12---:R-:W1:Y:S01]  /*0880*/  LDC.64 R10, c[0x0][0x380] ;  /* 0x0000e000ff0a7b82 */ /* 0x006e620000000a00 */
[----:B0-----:R-:W-:Y:S01]  /*0890*/  IADD3 R8, P0, PT, R2, 0x4, RZ ;  /* 0x0000000402087810 */ /* 0x001fe20007f1e0ff */
[----:B------:R-:W-:Y:S01]  /*08a0*/  IMAD.IADD R13, R0, 0x1, R5 ;  /* 0x00000001000d7824 */ /* 0x000fe200078e0205 */
[----:B------:R-:W-:Y:S02]  /*08b0*/  IADD3 R4, PT, PT, -R4, RZ, RZ ;  /* 0x000000ff04047210 */ /* 0x000fe40007ffe1ff */
[----:B------:R-:W-:-:S09]  /*08c0*/  IADD3.X R9, PT, PT, RZ, R3, RZ, P0, !PT ;  /* 0x00000003ff097210 */ /* 0x000fd200007fe4ff */
.L_x_4:
[----:B0-----:R-:W-:-:S06]  /*08d0*/  IMAD.WIDE R2, R5, 0x4, R8 ;  /* 0x0000000405027825 */ /* 0x001fcc00078e0208 */
[----:B------:R-:W2:Y:S01]  /*08e0*/  LDG.E R3, desc[UR4][R2.64] ;  /* 0x0000000402037981 */ /* 0x000ea2000c1e1900 */
[----:B------:R-:W-:Y:S02]  /*08f0*/  VIADD R4, R4, 0x1 ;  /* 0x0000000104047836 */ /* 0x000fe40000000000 */
[----:B-1----:R-:W-:-:S03]  /*0900*/  IMAD.WIDE R6, R13, 0x4, R10 ;  /* 0x000000040d067825 */ /* 0x002fc600078e020a */
[----:B------:R-:W-:Y:S02]  /*0910*/  ISETP.NE.AND P0, PT, R4, RZ, PT ;  /* 0x000000ff0400720c */ /* 0x000fe40003f05270 */
[----:B------:R-:W-:Y:S02]  /*0920*/  IADD3 R13, PT, PT, R13, 0x1, RZ ;  /* 0x000000010d0d7810 */ /* 0x000fe40007ffe0ff */
[----:B------:R-:W-:Y:S01]  /*0930*/  IADD3 R5, PT, PT, R5, 0x1, RZ ;  /* 0x0000000105057810 */ /* 0x000fe20007ffe0ff */
[----:B--2---:R0:W-:Y:S08]  /*0940*/  REDG.E.ADD.F32.FTZ.RN.STRONG.GPU desc[UR4][R6.64], R3 ;  /* 0x00000003060079a6 */ /* 0x0041f0000c12f304 */
[----:B------:R-:W-:Y:S05]  /*0950*/  @P0 BRA `(.L_x_4) ;  /* 0xfffffffc00dc0947 */ /* 0x000fea000383ffff */
[----:B------:R-:W-:Y:S05]  /*0960*/  EXIT ;  /* 0x000000000000794d */ /* 0x000fea0003800000 */
.L_x_5:
[----:B------:R-:W-:-:S00]  /*0970*/  BRA `(.L_x_5) ;  /* 0xfffffffc00fc7947 */ /* 0x000fc0000383ffff */
[----:B------:R-:W-:-:S00]  /*0980*/  NOP ;  /* 0x0000000000007918 */ /* 0x000fc00000000000 */
[----:B------:R-:W-:-:S00]  /*0990*/  NOP ;  /* 0x0000000000007918 */ /* 0x000fc00000000000 */
[----:B------:R-:W-:-:S00]  /*09a0*/  NOP ;  /* 0x0000000000007918 */ /* 0x000fc00000000000 */
[----:B------:R-:W-:-:S00]  /*09b0*/  NOP ;  /* 0x0000000000007918 */ /* 0x000fc00000000000 */
[----:B------:R-:W-:-:S00]  /*09c0*/  NOP ;  /* 0x0000000000007918 */ /* 0x000fc00000000000 */
[----:B------:R-:W-:-:S00]  /*09d0*/  NOP ;  /* 0x0000000000007918 */ /* 0x000fc00000000000 */
[----:B------:R-:W-:-:S00]  /*09e0*/  NOP ;  /* 0x0000000000007918 */ /* 0x000fc00000000000 */
[----:B------:R-:W-:-:S00]  /*09f0*/  NOP ;  /* 0x0000000000007918 */ /* 0x000fc00000000000 */
.L_x_73:


//--------------------- .text.closest             --------------------------
	.section	.text.closest,"ax",@progbits
	.align	128
        .global         closest
        .type           closest,@function
        .size           closest,(.L_x_74 - closest)
        .other          closest,@"STO_CUDA_ENTRY STV_DEFAULT"
closest:
.text.closest:
        /* <DEDUP_REMOVED lines=8> */
[----:B------:R-:W0:Y:S01]  /*0080*/  LDCU UR4, c[0x0][0x398] ;  /* 0x00007300ff0477ac */ /* 0x000e220008000800 */
[----:B------:R-:W-:Y:S01]  /*0090*/  IMAD.MOV.U32 R7, RZ, RZ, RZ ;  /* 0x000000ffff077224 */ /* 0x000fe200078e00ff */
[----:B------:R-:W1:Y:S01]  /*00a0*/  LDCU.64 UR12, c[0x0][0x358] ;  /* 0x00006b00ff0c77ac */ /* 0x000e620008000a00 */
[----:B0-----:R-:W-:-:S09]  /*00b0*/  UISETP.GE.AND UP0, UPT, UR4, 0x1, UPT ;  /* 0x000000010400788c */ /* 0x001fd2000bf06270 */
[----:B-1----:R-:W-:Y:S05]  /*00c0*/  BRA.U !UP0, `(.L_x_6) ;  /* 0x0000000d08487547 */ /* 0x002fea000b800000 */
[----:B------:R-:W0:Y:S02]  /*00d0*/  LDCU UR11, c[0x0][0x39c] ;  /* 0x00007380ff0b77ac */ /* 0x000e240008000800 */
[----:B0-----:R-:W-:-:S09]  /*00e0*/  UISETP.GE.AND UP0, UPT, UR11, 0x1, UPT ;  /* 0x000000010b00788c */ /* 0x001fd2000bf06270 */
[----:B------:R-:W-:Y:S05]  /*00f0*/  BRA.U !UP0, `(.L_x_7) ;  /* 0x00000009083c7547 */ /* 0x000fea000b800000 */
[----:B------:R-:W0:Y:S01]  /*0100*/  LDCU.64 UR6, c[0x0][0x388] ;  /* 0x00007100ff0677ac */ /* 0x000e220008000a00 */
[----:B------:R-:W-:Y:S01]  /*0110*/  IMAD R6, R0, UR11, RZ ;  /* 0x0000000b00067c24 */ /* 0x000fe2000f8e02ff */
[----:B------:R-:W-:Y:S01]  /*0120*/  CS2R R8, SRZ ;  /* 0x0000000000087805 */ /* 0x000fe2000001ff00 */
[----:B------:R-:W-:Y:S01]  /*0130*/  IMAD.MOV.U32 R7, RZ, RZ, 0x4cbebc20 ;  /* 0x4cbebc20ff077424 */ /* 0x000fe200078e00ff */
[----:B------:R-:W-:Y:S02]  /*0140*/  ULOP3.LUT UR5, UR11, 0x7ffffff8, URZ, 0xc0, !UPT ;  /* 0x7ffffff80b057892 */ /* 0x000fe4000f8ec0ff */
[----:B------:R-:W-:Y:S02]  /*0150*/  ULOP3.LUT UR9, UR11, 0x7, URZ, 0xc0, !UPT ;  /* 0x000000070b097892 */ /* 0x000fe4000f8ec0ff */
[----:B------:R-:W-:Y:S02]  /*0160*/  ULOP3.LUT UR10, UR11, 0x3, URZ, 0xc0, !UPT ;  /* 0x000000030b0a7892 */ /* 0x000fe4000f8ec0ff */
[----:B------:R-:W-:-:S02]  /*0170*/  UIADD3 UR8, UPT, UPT, -UR5, URZ, URZ ;  /* 0x000000ff05087290 */ /* 0x000fc4000fffe1ff */
[----:B0-----:R-:W-:-:S04]  /*0180*/  UIADD3 UR6, UP0, UPT, UR6, 0x10, URZ ;  /* 0x0000001006067890 */ /* 0x001fc8000ff1e0ff */
[----:B------:R-:W-:-:S12]  /*0190*/  UIADD3.X UR7, UPT, UPT, URZ, UR7, URZ, UP0, !UPT ;  /* 0x00000007ff077290 */ /* 0x000fd800087fe4ff */
.L_x_14:
[----:B------:R-:W0:Y:S01]  /*01a0*/  LDCU UR14, c[0x0][0x39c] ;  /* 0x00007380ff0e77ac */ /* 0x000e220008000800 */
[----:B------:R-:W-:Y:S01]  /*01b0*/  HFMA2 R12, -RZ, RZ, 0, 0 ;  /* 0x00000000ff0c7431 */ /* 0x000fe200000001ff */
[----:B------:R-:W-:Y:S01]  /*01c0*/  UMOV UR4, URZ ;  /* 0x000000ff00047c82 */ /* 0x000fe20008000000 */
[----:B0-----:R-:W-:Y:S02]  /*01d0*/  UISETP.GE.U32.AND UP0, UPT, UR14, 0x8, UPT ;  /* 0x000000080e00788c */ /* 0x001fe4000bf06070 */
[----:B------:R-:W-:-:S07]  /*01e0*/  IMAD R10, R8, UR14, RZ ;  /* 0x0000000e080a7c24 */ /* 0x000fce000f8e02ff */
[----:B------:R-:W-:Y:S05]  /*01f0*/  BRA.U !UP0, `(.L_x_8) ;  /* 0x0000000108c47547 */ /* 0x000fea000b800000 */
[----:B------:R-:W0:Y:S01]  /*0200*/  LDC.64 R2, c[0x0][0x390] ;  /* 0x0000e400ff027b82 */ /* 0x000e220000000a00 */
[----:B------:R-:W-:Y:S01]  /*0210*/  IMAD.MOV.U32 R12, RZ, RZ, RZ ;  /* 0x000000ffff0c7224 */ /* 0x000fe200078e00ff */
[----:B------:R-:W-:Y:S01]  /*0220*/  UMOV UR4, UR8 ;  /* 0x0000000800047c82 */ /* 0x000fe20008000000 */
[----:B------:R-:W-:Y:S02]  /*0230*/  IMAD.MOV.U32 R11, RZ, RZ, R6 ;  /* 0x000000ffff0b7224 */ /* 0x000fe400078e0006 */
[----:B0-----:R-:W-:-:S03]  /*0240*/  IMAD.WIDE.U32 R2, R10, 0x4, R2 ;  /* 0x000000040a027825 */ /* 0x001fc600078e0002 */
[----:B------:R-:W-:-:S04]  /*0250*/  IADD3 R2, P0, PT, R2, 0x10, RZ ;  /* 0x0000001002027810 */ /* 0x000fc80007f1e0ff */
[----:B------:R-:W-:-:S09]  /*0260*/  IADD3.X R3, PT, PT, RZ, R3, RZ, P0, !PT ;  /* 0x00000003ff037210 */ /* 0x000fd200007fe4ff */
.L_x_9:
[----:B------:R-:W-:Y:S01]  /*0270*/  IMAD.U32 R4, RZ, RZ, UR6 ;  /* 0x00000006ff047e24 */ /* 0x000fe2000f8e00ff */
[----:B------:R-:W2:Y:S01]  /*0280*/  LDG.E R27, desc[UR12][R2.64+-0x10] ;  /* 0xfffff00c021b7981 */ /* 0x000ea2000c1e1900 */
[----:B------:R-:W-:-:S03]  /*0290*/  IMAD.U32 R5, RZ, RZ, UR7 ;  /* 0x00000007ff057e24 */ /* 0x000fc6000f8e00ff */
[----:B------:R-:W3:Y:S01]  /*02a0*/  LDG.E R23, desc[UR12][R2.64+-0xc] ;  /* 0xfffff40c02177981 */ /* 0x000ee2000c1e1900 */
[----:B------:R-:W-:-:S03]  /*02b0*/  IMAD.WIDE R4, R11, 0x4, R4 ;  /* 0x000000040b047825 */ /* 0x000fc600078e0204 */
[----:B------:R-:W4:Y:S04]  /*02c0*/  LDG.E R22, desc[UR12][R2.64+-0x8] ;  /* 0xfffff80c02167981 */ /* 0x000f28000c1e1900 */
[----:B------:R-:W2:Y:S04]  /*02d0*/  LDG.E R28, desc[UR12][R4.64+-0x10] ;  /* 0xfffff00c041c7981 */ /* 0x000ea8000c1e1900 */
[----:B------:R-:W3:Y:S04]  /*02e0*/  LDG.E R24, desc[UR12][R4.64+-0xc] ;  /* 0xfffff40c04187981 */ /* 0x000ee8000c1e1900 */
[----:B------:R-:W4:Y:S04]  /*02f0*/  LDG.E R21, desc[UR12][R4.64+-0x8] ;  /* 0xfffff80c04157981 */ /* 0x000f28000c1e1900 */
[----:B------:R-:W5:Y:S04]  /*0300*/  LDG.E R20, desc[UR12][R2.64+-0x4] ;  /* 0xfffffc0c02147981 */ /* 0x000f68000c1e1900 */
        /* <DEDUP_REMOVED lines=8> */
[----:B------:R0:W5:Y:S01]  /*0390*/  LDG.E R26, desc[UR12][R2.64+0xc] ;  /* 0x00000c0c021a7981 */ /* 0x000162000c1e1900 */
[----:B------:R-:W-:-:S04]  /*03a0*/  UIADD3 UR4, UPT, UPT, UR4, 0x8, URZ ;  /* 0x0000000804047890 */ /* 0x000fc8000fffe0ff */
[----:B------:R-:W-:Y:S01]  /*03b0*/  UISETP.NE.AND UP0, UPT, UR4, URZ, UPT ;  /* 0x000000ff0400728c */ /* 0x000fe2000bf05270 */
[----:B------:R-:W-:Y:S01]  /*03c0*/  VIADD R11, R11, 0x8 ;  /* 0x000000080b0b7836 */ /* 0x000fe20000000000 */
[----:B0-----:R-:W-:-:S04]  /*03d0*/  IADD3 R2, P0, PT, R2, 0x20, RZ ;  /* 0x0000002002027810 */ /* 0x001fc80007f1e0ff */
[----:B------:R-:W-:Y:S01]  /*03e0*/  IADD3.X R3, PT, PT, RZ, R3, RZ, P0, !PT ;  /* 0x00000003ff037210 */ /* 0x000fe200007fe4ff */
[----:B--2---:R-:W-:-:S04]  /*03f0*/  FADD R27, R27, -R28 ;  /* 0x8000001c1b1b7221 */ /* 0x004fc80000000000 */
[----:B------:R-:W-:Y:S01]  /*0400*/  FFMA R12, R27, R27, R12 ;  /* 0x0000001b1b0c7223 */ /* 0x000fe2000000000c */
[----:B---3--:R-:W-:Y:S01]  /*0410*/  FADD R23, R23, -R24 ;  /* 0x8000001817177221 */ /* 0x008fe20000000000 */
[----:B----4-:R-:W-:-:S03]  /*0420*/  FADD R21, R22, -R21 ;  /* 0x8000001516157221 */ /* 0x010fc60000000000 */
[----:B------:R-:W-:-:S04]  /*0430*/  FFMA R12, R23, R23, R12 ;  /* 0x00000017170c7223 */ /* 0x000fc8000000000c */
[----:B------:R-:W-:Y:S01]  /*0440*/  FFMA R12, R21, R21, R12 ;  /* 0x00000015150c7223 */ /* 0x000fe2000000000c */
[----:B-----5:R-:W-:-:S04]  /*0450*/  FADD R19, R20, -R19 ;  /* 0x8000001314137221 */ /* 0x020fc80000000000 */
[----:B------:R-:W-:Y:S01]  /*0460*/  FFMA R12, R19, R19, R12 ;  /* 0x00000013130c7223 */ /* 0x000fe2000000000c */
[----:B------:R-:W-:-:S04]  /*0470*/  FADD R17, R18, -R17 ;  /* 0x8000001112117221 */ /* 0x000fc80000000000 */
[----:B------:R-:W-:Y:S01]  /*0480*/  FFMA R12, R17, R17, R12 ;  /* 0x00000011110c7223 */ /* 0x000fe2000000000c */
[----:B------:R-:W-:-:S04]  /*0490*/  FADD R15, R16, -R15 ;  /* 0x8000000f100f7221 */ /* 0x000fc80000000000 */
[----:B------:R-:W-:Y:S01]  /*04a0*/  FFMA R12, R15, R15, R12 ;  /* 0x0000000f0f0c7223 */ /* 0x000fe2000000000c */
[----:B------:R-:W-:-:S04]  /*04b0*/  FADD R13, R14, -R13 ;  /* 0x8000000d0e0d7221 */ /* 0x000fc80000000000 */
[----:B------:R-:W-:Y:S01]  /*04c0*/  FFMA R12, R13, R13, R12 ;  /* 0x0000000d0d0c7223 */ /* 0x000fe2000000000c */
[----:B------:R-:W-:-:S04]  /*04d0*/  FADD R25, R26, -R25 ;  /* 0x800000191a197221 */ /* 0x000fc80000000000 */
[----:B------:R-:W-:Y:S01]  /*04e0*/  FFMA R12, R25, R25, R12 ;  /* 0x00000019190c7223 */ /* 0x000fe2000000000c */
[----:B------:R-:W-:Y:S06]  /*04f0*/  BRA.U UP0, `(.L_x_9) ;  /* 0xfffffffd005c7547 */ /* 0x000fec000b83ffff */
[----:B------:R-:W-:-:S05]  /*0500*/  UMOV UR4, UR5 ;  /* 0x0000000500047c82 */ /* 0x000fca0008000000 */
.L_x_8:
[----:B------:R-:W-:-:S09]  /*0510*/  UISETP.NE.AND UP0, UPT, UR9, URZ, UPT ;  /* 0x000000ff0900728c */ /* 0x000fd2000bf05270 */
[----:B------:R-:W-:Y:S05]  /*0520*/  BRA.U !UP0, `(.L_x_10) ;  /* 0x00000005080c7547 */ /* 0x000fea000b800000 */
[----:B------:R-:W-:Y:S02]  /*0530*/  UIADD3 UR11, UPT, UPT, UR9, -0x1, URZ ;  /* 0xffffffff090b7890 */ /* 0x000fe4000fffe0ff */
[----:B------:R-:W-:Y:S02]  /*0540*/  UISETP.NE.AND UP1, UPT, UR10, URZ, UPT ;  /* 0x000000ff0a00728c */ /* 0x000fe4000bf25270 */
[----:B------:R-:W-:-:S09]  /*0550*/  UISETP.GE.U32.AND UP0, UPT, UR11, 0x3, UPT ;  /* 0x000000030b00788c */ /* 0x000fd2000bf06070 */
[----:B------:R-:W-:Y:S05]  /*0560*/  BRA.U !UP0, `(.L_x_11) ;  /* 0x0000000108707547 */ /* 0x000fea000b800000 */
[----:B------:R-:W0:Y:S01]  /*0570*/  LDC.64 R14, c[0x0][0x390] ;  /* 0x0000e400ff0e7b82 */ /* 0x000e220000000a00 */
[C---:B------:R-:W-:Y:S01]  /*0580*/  VIADD R11, R10.reuse, UR4 ;  /* 0x000000040a0b7c36 */ /* 0x040fe20008000000 */
[----:B------:R-:W-:Y:S02]  /*0590*/  IADD3 R16, P0, PT, R10, UR4, RZ ;  /* 0x000000040a107c10 */ /* 0x000fe4000ff1e0ff */
[----:B------:R-:W-:-:S04]  /*05a0*/  IADD3 R13, PT, PT, R6, UR4, RZ ;  /* 0x00000004060d7c10 */ /* 0x000fc8000fffe0ff */
[----:B------:R-:W1:Y:S08]  /*05b0*/  LDC.64 R4, c[0x0][0x388] ;  /* 0x0000e200ff047b82 */ /* 0x000e700000000a00 */
[----:B------:R-:W2:Y:S01]  /*05c0*/  LDC.64 R2, c[0x0][0x390] ;  /* 0x0000e400ff027b82 */ /* 0x000ea20000000a00 */
[----:B0-----:R-:W-:-:S04]  /*05d0*/  IMAD.WIDE.U32 R14, R11, 0x4, R14 ;  /* 0x000000040b0e7825 */ /* 0x001fc800078e000e */
[----:B------:R-:W-:Y:S02]  /*05e0*/  IMAD.X R11, RZ, RZ, RZ, P0 ;  /* 0x000000ffff0b7224 */ /* 0x000fe400000e06ff */
[----:B------:R-:W3:Y:S01]  /*05f0*/  LDG.E R14, desc[UR12][R14.64] ;  /* 0x0000000c0e0e7981 */ /* 0x000ee2000c1e1900 */
[----:B-1----:R-:W-:-:S05]  /*0600*/  IMAD.WIDE R4, R13, 0x4, R4 ;  /* 0x000000040d047825 */ /* 0x002fca00078e0204 */
[----:B------:R-:W4:Y:S01]  /*0610*/  LDG.E R18, desc[UR12][R4.64+0x8] ;  /* 0x0000080c04127981 */ /* 0x000f22000c1e1900 */
[----:B--2---:R-:W-:-:S03]  /*0620*/  LEA R2, P0, R16, R2, 0x2 ;  /* 0x0000000210027211 */ /* 0x004fc600078010ff */
[----:B------:R-:W2:Y:S01]  /*0630*/  LDG.E R20, desc[UR12][R4.64+0xc] ;  /* 0x00000c0c04147981 */ /* 0x000ea2000c1e1900 */
[----:B------:R-:W-:-:S03]  /*0640*/  LEA.HI.X R3, R16, R3, R11, 0x2, P0 ;  /* 0x0000000310037211 */ /* 0x000fc600000f140b */
[----:B------:R-:W3:Y:S04]  /*0650*/  LDG.E R11, desc[UR12][R4.64] ;  /* 0x0000000c040b7981 */ /* 0x000ee8000c1e1900 */
[----:B------:R-:W5:Y:S04]  /*0660*/  LDG.E R16, desc[UR12][R4.64+0x4] ;  /* 0x0000040c04107981 */ /* 0x000f68000c1e1900 */
[----:B------:R-:W5:Y:S04]  /*0670*/  LDG.E R13, desc[UR12][R2.64+0x4] ;  /* 0x0000040c020d7981 */ /* 0x000f68000c1e1900 */
[----:B------:R-:W4:Y:S04]  /*0680*/  LDG.E R17, desc[UR12][R2.64+0x8] ;  /* 0x0000080c02117981 */ /* 0x000f28000c1e1900 */
[----:B------:R-:W2:Y:S01]  /*0690*/  LDG.E R19, desc[UR12][R2.64+0xc] ;  /* 0x00000c0c02137981 */ /* 0x000ea2000c1e1900 */
[----:B------:R-:W-:Y:S01]  /*06a0*/  UIADD3 UR4, UPT, UPT, UR4, 0x4, URZ ;  /* 0x0000000404047890 */ /* 0x000fe2000fffe0ff */
[----:B---3--:R-:W-:-:S04]  /*06b0*/  FADD R11, R14, -R11 ;  /* 0x8000000b0e0b7221 */ /* 0x008fc80000000000 */
[----:B------:R-:W-:Y:S01]  /*06c0*/  FFMA R11, R11, R11, R12 ;  /* 0x0000000b0b0b7223 */ /* 0x000fe2000000000c */
[----:B-----5:R-:W-:-:S04]  /*06d0*/  FADD R16, R13, -R16 ;  /* 0x800000100d107221 */ /* 0x020fc80000000000 */
[----:B------:R-:W-:Y:S01]  /*06e0*/  FFMA R11, R16, R16, R11 ;  /* 0x00000010100b7223 */ /* 0x000fe2000000000b */
[----:B----4-:R-:W-:Y:S01]  /*06f0*/  FADD R18, R17, -R18 ;  /* 0x8000001211127221 */ /* 0x010fe20000000000 */
[----:B--2---:R-:W-:-:S03]  /*0700*/  FADD R20, R19, -R20 ;  /* 0x8000001413147221 */ /* 0x004fc60000000000 */
[----:B------:R-:W-:-:S04]  /*0710*/  FFMA R11, R18, R18, R11 ;  /* 0x00000012120b7223 */ /* 0x000fc8000000000b */
[----:B------:R-:W-:-:S07]  /*0720*/  FFMA R12, R20, R20, R11 ;  /* 0x00000014140c7223 */ /* 0x000fce000000000b */
.L_x_11:
[----:B------:R-:W-:Y:S05]  /*0730*/  BRA.U !UP1, `(.L_x_10) ;  /* 0x0000000109887547 */ /* 0x000fea000b800000 */
[----:B------:R-:W-:Y:S02]  /*0740*/  UISETP.NE.AND UP0, UPT, UR10, 0x1, UPT ;  /* 0x000000010a00788c */ /* 0x000fe4000bf05270 */
[----:B------:R-:W-:-:S07]  /*0750*/  ULOP3.LUT UP1, URZ, UR14, 0x1, URZ, 0xc0, !UPT ;  /* 0x000000010eff7892 */ /* 0x000fce000f82c0ff */
        /* <DEDUP_REMOVED lines=10> */
[----:B-1----:R-:W-:-:S04]  /*0800*/  LEA R2, P0, R16, R2, 0x2 ;  /* 0x0000000210027211 */ /* 0x002fc800078010ff */
[----:B------:R-:W-:Y:S01]  /*0810*/  LEA.HI.X R3, R16, R3, R11, 0x2, P0 ;  /* 0x0000000310037211 */ /* 0x000fe200000f140b */
[----:B--2---:R-:W-:-:S04]  /*0820*/  IMAD.WIDE R4, R13, 0x4, R4 ;  /* 0x000000040d047825 */ /* 0x004fc800078e0204 */
[----:B------:R-:W2:Y:S04]  /*0830*/  LDG.E R2, desc[UR12][R2.64+0x4] ;  /* 0x0000040c02027981 */ /* 0x000ea8000c1e1900 */
[----:B------:R-:W3:Y:S04]  /*0840*/  LDG.E R11, desc[UR12][R4.64] ;  /* 0x0000000c040b7981 */ /* 0x000ee8000c1e1900 */
[----:B------:R-:W2:Y:S01]  /*0850*/  LDG.E R13, desc[UR12][R4.64+0x4] ;  /* 0x0000040c040d7981 */ /* 0x000ea2000c1e1900 */
[----:B------:R-:W-:Y:S01]  /*0860*/  UIADD3 UR4, UPT, UPT, UR4, 0x2, URZ ;  /* 0x0000000204047890 */ /* 0x000fe2000fffe0ff */
[----:B---3--:R-:W-:-:S04]  /*0870*/  FADD R11, R14, -R11 ;  /* 0x8000000b0e0b7221 */ /* 0x008fc80000000000 */
[----:B------:R-:W-:Y:S01]  /*0880*/  FFMA R12, R11, R11, R12 ;  /* 0x0000000b0b0c7223 */ /* 0x000fe2000000000c */
[----:B--2---:R-:W-:-:S04]  /*0890*/  FADD R13, R2, -R13 ;  /* 0x8000000d020d7221 */ /* 0x004fc80000000000 */
[----:B------:R-:W-:-:S07]  /*08a0*/  FFMA R12, R13, R13, R12 ;  /* 0x0000000d0d0c7223 */ /* 0x000fce000000000c */
.L_x_12:
[----:B------:R-:W-:Y:S05]  /*08b0*/  BRA.U !UP1, `(.L_x_10) ;  /* 0x0000000109287547 */ /* 0x000fea000b800000 */
[----:B------:R-:W0:Y:S01]  /*08c0*/  LDC.64 R2, c[0x0][0x390] ;  /* 0x0000e400ff027b82 */ /* 0x000e220000000a00 */
[----:B------:R-:W-:Y:S01]  /*08d0*/  IADD3 R13, PT, PT, R6, UR4, RZ ;  /* 0x00000004060d7c10 */ /* 0x000fe2000fffe0ff */
[----:B------:R-:W-:-:S06]  /*08e0*/  VIADD R11, R10, UR4 ;  /* 0x000000040a0b7c36 */ /* 0x000fcc0008000000 */
[----:B------:R-:W1:Y:S01]  /*08f0*/  LDC.64 R4, c[0x0][0x388] ;  /* 0x0000e200ff047b82 */ /* 0x000e620000000a00 */
[----:B0-----:R-:W-:-:S06]  /*0900*/  IMAD.WIDE.U32 R2, R11, 0x4, R2 ;  /* 0x000000040b027825 */ /* 0x001fcc00078e0002 */
[----:B------:R-:W2:Y:S01]  /*0910*/  LDG.E R2, desc[UR12][R2.64] ;  /* 0x0000000c02027981 */ /* 0x000ea2000c1e1900 */
[----:B-1----:R-:W-:-:S06]  /*0920*/  IMAD.WIDE R4, R13, 0x4, R4 ;  /* 0x000000040d047825 */ /* 0x002fcc00078e0204 */
[----:B------:R-:W2:Y:S02]  /*0930*/  LDG.E R5, desc[UR12][R4.64] ;  /* 0x0000000c04057981 */ /* 0x000ea4000c1e1900 */
[----:B--2---:R-:W-:-:S04]  /*0940*/  FADD R11, R2, -R5 ;  /* 0x80000005020b7221 */ /* 0x004fc80000000000 */
[----:B------:R-:W-:-:S07]  /*0950*/  FFMA R12, R11, R11, R12 ;  /* 0x0000000b0b0c7223 */ /* 0x000fce000000000c */
.L_x_10:
[----:B------:R-:W0:Y:S01]  /*0960*/  LDCU UR4, c[0x0][0x398] ;  /* 0x00007300ff0477ac */ /* 0x000e220008000800 */
[----:B------:R-:W-:Y:S01]  /*0970*/  VIADD R2, R8, 0x1 ;  /* 0x0000000108027836 */ /* 0x000fe20000000000 */
[----:B------:R-:W-:-:S04]  /*0980*/  FSETP.GEU.AND P0, PT, R12, R7, PT ;  /* 0x000000070c00720b */ /* 0x000fc80003f0e000 */
[----:B------:R-:W-:Y:S02]  /*0990*/  FSEL R7, R12, R7, !P0 ;  /* 0x000000070c077208 */ /* 0x000fe40004000000 */
[----:B------:R-:W-:Y:S02]  /*09a0*/  SEL R9, R8, R9, !P0 ;  /* 0x0000000908097207 */ /* 0x000fe40004000000 */
[----:B0-----:R-:W-:-:S13]  /*09b0*/  ISETP.NE.AND P1, PT, R2, UR4, PT ;  /* 0x0000000402007c0c */ /* 0x001fda000bf25270 */
[----:B------:R-:W-:Y:S05]  /*09c0*/  @!P1 BRA `(.L_x_13) ;  /* 0x0000000400049947 */ /* 0x000fea0003800000 */
[----:B------:R-:W-:Y:S01]  /*09d0*/  IMAD.MOV.U32 R8, RZ, RZ, R2 ;  /* 0x000000ffff087224 */ /* 0x000fe200078e0002 */
[----:B------:R-:W-:Y:S06]  /*09e0*/  BRA `(.L_x_14) ;  /* 0xfffffff400ec7947 */ /* 0x000fec000383ffff */
.L_x_7:
[----:B------:R-:W-:Y:S01]  /*09f0*/  UISETP.GE.U32.AND UP0, UPT, UR4, 0x4, UPT ;  /* 0x000000040400788c */ /* 0x000fe2000bf06070 */
[----:B------:R-:W-:Y:S02]  /*0a00*/  HFMA2 R2, -RZ, RZ, 18.96875, -1.03125 ;  /* 0x4cbebc20ff027431 */ /* 0x000fe400000001ff */
[----:B------:R-:W-:Y:S01]  /*0a10*/  IMAD.MOV.U32 R4, RZ, RZ, RZ ;  /* 0x000000ffff047224 */ /* 0x000fe200078e00ff */
[----:B------:R-:W-:Y:S01]  /*0a20*/  ULOP3.LUT UR5, UR4, 0x3, URZ, 0xc0, !UPT ;  /* 0x0000000304057892 */ /* 0x000fe2000f8ec0ff */
[----:B------:R-:W-:-:S04]  /*0a30*/  IMAD.MOV.U32 R9, RZ, RZ, RZ ;  /* 0x000000ffff097224 */ /* 0x000fc800078e00ff */
[----:B------:R-:W-:Y:S07]  /*0a40*/  BRA.U !UP0, `(.L_x_15) ;  /* 0x0000000108bc7547 */ /* 0x000fee000b800000 */
[----:B------:R-:W-:Y:S01]  /*0a50*/  ULOP3.LUT UR4, UR4, 0x7ffffffc, URZ, 0xc0, !UPT ;  /* 0x7ffffffc04047892 */ /* 0x000fe2000f8ec0ff */
[----:B------:R-:W-:Y:S01]  /*0a60*/  MOV R2, 0x4cbebc20 ;  /* 0x4cbebc2000027802 */ /* 0x000fe20000000f00 */
[----:B------:R-:W-:Y:S02]  /*0a70*/  IMAD.MOV.U32 R3, RZ, RZ, RZ ;  /* 0x000000ffff037224 */ /* 0x000fe400078e00ff */
[----:B------:R-:W-:Y:S01]  /*0a80*/  UISETP.GT.AND UP0, UPT, UR4, URZ, UPT ;  /* 0x000000ff0400728c */ /* 0x000fe2000bf04270 */
[----:B------:R-:W-:Y:S01]  /*0a90*/  IMAD.MOV.U32 R9, RZ, RZ, RZ ;  /* 0x000000ffff097224 */ /* 0x000fe200078e00ff */
[----:B------:R-:W-:-:S07]  /*0aa0*/  MOV R4, UR4 ;  /* 0x0000000400047c02 */ /* 0x000fce0008000f00 */
[----:B------:R-:W-:Y:S05]  /*0ab0*/  BRA.U !UP0, `(.L_x_16) ;  /* 0x0000000108887547 */ /* 0x000fea000b800000 */
[----:B------:R-:W-:Y:S01]  /*0ac0*/  IMAD.IADD R5, R4, 0x1, -R3 ;  /* 0x0000000104057824 */ /* 0x000fe200078e0a03 */
[----:B------:R-:W-:-:S04]  /*0ad0*/  PLOP3.LUT P0, PT, PT, PT, PT, 0x80, 0x8 ;  /* 0x000000000008781c */ /* 0x000fc80003f0f070 */
[----:B------:R-:W-:-:S13]  /*0ae0*/  ISETP.GT.AND P1, PT, R5, 0xc, PT ;  /* 0x0000000c0500780c */ /* 0x000fda0003f24270 */
[----:B------:R-:W-:Y:S05]  /*0af0*/  @!P1 BRA `(.L_x_17) ;  /* 0x0000000000449947 */ /* 0x000fea0003800000 */
[----:B------:R-:W-:Y:S01]  /*0b00*/  PLOP3.LUT P0, PT, PT, PT, PT, 0x8, 0x80 ;  /* 0x000000000080781c */ /* 0x000fe20003f0e170 */
[----:B------:R-:W-:-:S12]  /*0b10*/  VIADD R6, R4, 0xfffffff4 ;  /* 0xfffffff404067836 */ /* 0x000fd80000000000 */
.L_x_18:
[----:B------:R-:W-:-:S04]  /*0b20*/  FSETP.GT.AND P2, PT, R2, RZ, PT ;  /* 0x000000ff0200720b */ /* 0x000fc80003f44000 */
[----:B------:R-:W-:Y:S02]  /*0b30*/  FSEL R2, R2, RZ, !P2 ;  /* 0x000000ff02027208 */ /* 0x000fe40005000000 */
[----:B------:R-:W-:Y:S02]  /*0b40*/  SEL R9, R3, R9, P2 ;  /* 0x0000000903097207 */ /* 0x000fe40001000000 */
[----:B------:R-:W-:-:S04]  /*0b50*/  FSETP.GT.AND P3, PT, R2, RZ, PT ;  /* 0x000000ff0200720b */ /* 0x000fc80003f64000 */
[----:B------:R-:W-:-:S04]  /*0b60*/  FSEL R2, R2, RZ, !P3 ;  /* 0x000000ff02027208 */ /* 0x000fc80005800000 */
[----:B------:R-:W-:-:S04]  /*0b70*/  FSETP.GT.AND P4, PT, R2, RZ, PT ;  /* 0x000000ff0200720b */ /* 0x000fc80003f84000 */
[----:B------:R-:W-:Y:S02]  /*0b80*/  FSEL R2, R2, RZ, !P4 ;  /* 0x000000ff02027208 */ /* 0x000fe40006000000 */
[----:B------:R-:W-:Y:S02]  /*0b90*/  @P3 IADD3 R9, PT, PT, R3, 0x4, RZ ;  /* 0x0000000403093810 */ /* 0x000fe40007ffe0ff */
[----:B------:R-:W-:-:S04]  /*0ba0*/  FSETP.GT.AND P1, PT, R2, RZ, PT ;  /* 0x000000ff0200720b */ /* 0x000fc80003f24000 */
[----:B------:R-:W-:Y:S01]  /*0bb0*/  FSEL R2, R2, RZ, !P1 ;  /* 0x000000ff02027208 */ /* 0x000fe20004800000 */
[----:B------:R-:W-:-:S08]  /*0bc0*/  @P4 VIADD R9, R3, 0x8 ;  /* 0x0000000803094836 */ /* 0x000fd00000000000 */
[C---:B------:R-:W-:Y:S01]  /*0bd0*/  @P1 IADD3 R9, PT, PT, R3.reuse, 0xc, RZ ;  /* 0x0000000c03091810 */ /* 0x040fe20007ffe0ff */
[----:B------:R-:W-:-:S05]  /*0be0*/  VIADD R3, R3, 0x10 ;  /* 0x0000001003037836 */ /* 0x000fca0000000000 */
[----:B------:R-:W-:-:S13]  /*0bf0*/  ISETP.GE.AND P2, PT, R3, R6, PT ;  /* 0x000000060300720c */ /* 0x000fda0003f46270 */
[----:B------:R-:W-:Y:S05]  /*0c00*/  @!P2 BRA `(.L_x_18) ;  /* 0xfffffffc00c4a947 */ /* 0x000fea000383ffff */
.L_x_17:
[----:B------:R-:W-:-:S04]  /*0c10*/  IADD3 R5, PT, PT, R4, -R3, RZ ;  /* 0x8000000304057210 */ /* 0x000fc80007ffe0ff */
[----:B------:R-:W-:-:S13]  /*0c20*/  ISETP.GT.AND P1, PT, R5, 0x4, PT ;  /* 0x000000040500780c */ /* 0x000fda0003f24270 */
[----:B------:R-:W-:Y:S05]  /*0c30*/  @!P1 BRA `(.L_x_19) ;  /* 0x0000000000209947 */ /* 0x000fea0003800000 */
[C---:B------:R-:W-:Y:S02]  /*0c40*/  FSETP.GT.AND P1, PT, R2.reuse, RZ, PT ;  /* 0x000000ff0200720b */ /* 0x040fe40003f24000 */
[----:B------:R-:W-:Y:S02]  /*0c50*/  PLOP3.LUT P0, PT, PT, PT, PT, 0x8, 0x80 ;  /* 0x000000000080781c */ /* 0x000fe40003f0e170 */
[----:B------:R-:W-:Y:S02]  /*0c60*/  FSEL R2, R2, RZ, !P1 ;  /* 0x000000ff02027208 */ /* 0x000fe40004800000 */
[----:B------:R-:W-:Y:S02]  /*0c70*/  SEL R9, R3, R9, P1 ;  /* 0x0000000903097207 */ /* 0x000fe40000800000 */
[----:B------:R-:W-:-:S04]  /*0c80*/  FSETP.GT.AND P2, PT, R2, RZ, PT ;  /* 0x000000ff0200720b */ /* 0x000fc80003f44000 */
[----:B------:R-:W-:-:S09]  /*0c90*/  FSEL R2, R2, RZ, !P2 ;  /* 0x000000ff02027208 */ /* 0x000fd20005000000 */
[C---:B------:R-:W-:Y:S01]  /*0ca0*/  @P2 VIADD R9, R3.reuse, 0x4 ;  /* 0x0000000403092836 */ /* 0x040fe20000000000 */
[----:B------:R-:W-:-:S07]  /*0cb0*/  IADD3 R3, PT, PT, R3, 0x8, RZ ;  /* 0x0000000803037810 */ /* 0x000fce0007ffe0ff */
.L_x_19:
[----:B------:R-:W-:-:S13]  /*0cc0*/  ISETP.NE.OR P0, PT, R3, R4, P0 ;  /* 0x000000040300720c */ /* 0x000fda0000705670 */
[----:B------:R-:W-:Y:S05]  /*0cd0*/  @!P0 BRA `(.L_x_15) ;  /* 0x0000000000188947 */ /* 0x000fea0003800000 */
.L_x_16:
[----:B------:R-:W-:-:S04]  /*0ce0*/  FSETP.GT.AND P1, PT, R2, RZ, PT ;  /* 0x000000ff0200720b */ /* 0x000fc80003f24000 */
[C---:B------:R-:W-:Y:S01]  /*0cf0*/  SEL R9, R3.reuse, R9, P1 ;  /* 0x0000000903097207 */ /* 0x040fe20000800000 */
[----:B------:R-:W-:Y:S01]  /*0d00*/  VIADD R3, R3, 0x4 ;  /* 0x0000000403037836 */ /* 0x000fe20000000000 */
[----:B------:R-:W-:-:S04]  /*0d10*/  FSEL R2, R2, RZ, !P1 ;  /* 0x000000ff02027208 */ /* 0x000fc80004800000 */
[----:B------:R-:W-:-:S13]  /*0d20*/  ISETP.NE.AND P0, PT, R3, R4, PT ;  /* 0x000000040300720c */ /* 0x000fda0003f05270 */
[----:B------:R-:W-:Y:S05]  /*0d30*/  @P0 BRA `(.L_x_16) ;  /* 0xfffffffc00e80947 */ /* 0x000fea000383ffff */
.L_x_15:
[----:B------:R-:W-:-:S09]  /*0d40*/  UISETP.NE.AND UP0, UPT, UR5, URZ, UPT ;  /* 0x000000ff0500728c */ /* 0x000fd2000bf05270 */
[----:B------:R-:W-:Y:S05]  /*0d50*/  BRA.U !UP0, `(.L_x_13) ;  /* 0x0000000108207547 */ /* 0x000fea000b800000 */
[----:B------:R-:W-:-:S05]  /*0d60*/  UMOV UR4, URZ ;  /* 0x000000ff00047c82 */ /* 0x000fca0008000000 */
.L_x_20:
[----:B------:R-:W-:Y:S01]  /*0d70*/  UIADD3 UR4, UPT, UPT, UR4, 0x1, URZ ;  /* 0x0000000104047890 */ /* 0x000fe2000fffe0ff */
[----:B------:R-:W-:-:S03]  /*0d80*/  FSETP.GT.AND P0, PT, R2, RZ, PT ;  /* 0x000000ff0200720b */ /* 0x000fc60003f04000 */
[----:B------:R-:W-:Y:S01]  /*0d90*/  UISETP.NE.AND UP0, UPT, UR4, UR5, UPT ;  /* 0x000000050400728c */ /* 0x000fe2000bf05270 */
[----:B------:R-:W-:Y:S02]  /*0da0*/  SEL R9, R4, R9, P0 ;  /* 0x0000000904097207 */ /* 0x000fe40000000000 */
[----:B------:R-:W-:Y:S02]  /*0db0*/  FSEL R2, R2, RZ, !P0 ;  /* 0x000000ff02027208 */ /* 0x000fe40004000000 */
[----:B------:R-:W-:-:S04]  /*0dc0*/  IADD3 R4, PT, PT, R4, 0x1, RZ ;  /* 0x0000000104047810 */ /* 0x000fc80007ffe0ff */
[----:B------:R-:W-:Y:S05]  /*0dd0*/  BRA.U UP0, `(.L_x_20) ;  /* 0xfffffffd00e47547 */ /* 0x000fea000b83ffff */
.L_x_13:
[----:B------:R-:W-:-:S07]  /*0de0*/  I2FP.F32.U32 R7, R9 ;  /* 0x0000000900077245 */ /* 0x000fce0000201000 */
.L_x_6:
[----:B------:R-:W0:Y:S01]  /*0df0*/  LDC R9, c[0x0][0x39c] ;  /* 0x0000e700ff097b82 */ /* 0x000e220000000800 */
[----:B------:R-:W1:Y:S01]  /*0e00*/  LDCU.64 UR6, c[0x0][0x380] ;  /* 0x00007000ff0677ac */ /* 0x000e620008000a00 */
[----:B------:R-:W-:Y:S02]  /*0e10*/  HFMA2 R11, -RZ, RZ, 1.875, 0 ;  /* 0x3f800000ff0b7431 */ /* 0x000fe400000001ff */
[C---:B0-----:R-:W-:Y:S01]  /*0e20*/  VIADD R3, R9.reuse, 0x2 ;  /* 0x0000000209037836 */ /* 0x041fe20000000000 */
[----:B------:R-:W-:-:S03]  /*0e30*/  ISETP.GE.AND P1, PT, R9, 0x1, PT ;  /* 0x000000010900780c */ /* 0x000fc60003f26270 */
[----:B------:R-:W-:-:S04]  /*0e40*/  IMAD R3, R0, R3, RZ ;  /* 0x0000000300037224 */ /* 0x000fc800078e02ff */
[----:B------:R-:W-:-:S03]  /*0e50*/  IMAD.WIDE R2, R3, 0x4, RZ ;  /* 0x0000000403027825 */ /* 0x000fc600078e02ff */
[----:B-1----:R-:W-:-:S04]  /*0e60*/  IADD3 R4, P0, PT, R2, UR6, RZ ;  /* 0x0000000602047c10 */ /* 0x002fc8000ff1e0ff */
[----:B------:R-:W-:-:S05]  /*0e70*/  IADD3.X R5, PT, PT, R3, UR7, RZ, P0, !PT ;  /* 0x0000000703057c10 */ /* 0x000fca00087fe4ff */
[----:B------:R0:W-:Y:S04]  /*0e80*/  STG.E desc[UR12][R4.64], R7 ;  /* 0x0000000704007986 */ /* 0x0001e8000c10190c */
[----:B------:R0:W-:Y:S01]  /*0e90*/  STG.E desc[UR12][R4.64+0x4], R11 ;  /* 0x0000040b04007986 */ /* 0x0001e2000c10190c */
[----:B------:R-:W-:Y:S05]  /*0ea0*/  @!P1 EXIT ;  /* 0x000000000000994d */ /* 0x000fea0003800000 */
[C---:B------:R-:W-:Y:S01]  /*0eb0*/  ISETP.GE.U32.AND P0, PT, R9.reuse, 0x10, PT ;  /* 0x000000100900780c */ /* 0x040fe20003f06070 */
[----:B------:R-:W-:Y:S01]  /*0ec0*/  IMAD R0, R0, R9, RZ ;  /* 0x0000000900007224 */ /* 0x000fe200078e02ff */
[----:B------:R-:W-:Y:S01]  /*0ed0*/  LOP3.LUT R14, R9, 0xf, RZ, 0xc0, !PT ;  /* 0x0000000f090e7812 */ /* 0x000fe200078ec0ff */
[----:B0-----:R-:W-:-:S03]  /*0ee0*/  IMAD.MOV.U32 R7, RZ, RZ, RZ ;  /* 0x000000ffff077224 */ /* 0x001fc600078e00ff */
[----:B------:R-:W-:-:S07]  /*0ef0*/  ISETP.NE.AND P1, PT, R14, RZ, PT ;  /* 0x000000ff0e00720c */ /* 0x000fce0003f25270 */
[----:B------:R-:W-:Y:S06]  /*0f00*/  @!P0 BRA `(.L_x_21) ;  /* 0x0000000000cc8947 */ /* 0x000fec0003800000 */
[----:B------:R-:W0:Y:S01]  /*0f10*/  LDCU.64 UR4, c[0x0][0x388] ;  /* 0x00007100ff0477ac */ /* 0x000e220008000a00 */
[----:B------:R-:W-:Y:S02]  /*0f20*/  IADD3 R16, P0, PT, R4, 0x24, RZ ;  /* 0x0000002404107810 */ /* 0x000fe40007f1e0ff */
[----:B------:R-:W-:Y:S02]  /*0f30*/  LOP3.LUT R7, R9, 0x7ffffff0, RZ, 0xc0, !PT ;  /* 0x7ffffff009077812 */ /* 0x000fe400078ec0ff */
[----:B------:R-:W-:Y:S01]  /*0f40*/  MOV R6, R0 ;  /* 0x0000000000067202 */ /* 0x000fe20000000f00 */
[----:B------:R-:W-:Y:S01]  /*0f50*/  IMAD.X R23, RZ, RZ, R5, P0 ;  /* 0x000000ffff177224 */ /* 0x000fe200000e0605 */
[----:B------:R-:W-:Y:S01]  /*0f60*/  IADD3 R8, PT, PT, -R7, RZ, RZ ;  /* 0x000000ff07087210 */ /* 0x000fe20007ffe1ff */
[----:B0-----:R-:W-:-:S04]  /*0f70*/  UIADD3 UR4, UP0, UPT, UR4, 0x20, URZ ;  /* 0x0000002004047890 */ /* 0x001fc8000ff1e0ff */
[----:B------:R-:W-:-:S12]  /*0f80*/  UIADD3.X UR5, UPT, UPT, URZ, UR5, URZ, UP0, !UPT ;  /* 0x00000005ff057290 */ /* 0x000fd800087fe4ff */
.L_x_22:
[----:B------:R-:W-:Y:S01]  /*0f90*/  MOV R13, UR5 ;  /* 0x00000005000d7c02 */ /* 0x000fe20008000f00 */
[----:B------:R-:W-:-:S04]  /*0fa0*/  IMAD.U32 R12, RZ, RZ, UR4 ;  /* 0x00000004ff0c7e24 */ /* 0x000fc8000f8e00ff */
[----:B------:R-:W-:-:S05]  /*0fb0*/  IMAD.WIDE R12, R6, 0x4, R12 ;  /* 0x00000004060c7825 */ /* 0x000fca00078e020c */
[----:B0-----:R-:W2:Y:S01]  /*0fc0*/  LDG.E R15, desc[UR12][R12.64+-0x20] ;  /* 0xffffe00c0c0f7981 */ /* 0x001ea2000c1e1900 */
[----:B------:R-:W-:Y:S01]  /*0fd0*/  IMAD.MOV.U32 R10, RZ, RZ, R16 ;  /* 0x000000ffff0a7224 */ /* 0x000fe200078e0010 */
[----:B------:R-:W-:-:S05]  /*0fe0*/  MOV R11, R23 ;  /* 0x00000017000b7202 */ /* 0x000fca0000000f00 */
[----:B--2---:R0:W-:Y:S04]  /*0ff0*/  STG.E desc[UR12][R10.64+-0x1c], R15 ;  /* 0xffffe40f0a007986 */ /* 0x0041e8000c10190c */
[----:B------:R-:W2:Y:S04]  /*1000*/  LDG.E R17, desc[UR12][R12.64+-0x1c] ;  /* 0xffffe40c0c117981 */ /* 0x000ea8000c1e1900 */
[----:B--2---:R1:W-:Y:S04]  /*1010*/  STG.E desc[UR12][R10.64+-0x18], R17 ;  /* 0xffffe8110a007986 */ /* 0x0043e8000c10190c */
[----:B------:R-:W2:Y:S04]  /*1020*/  LDG.E R19, desc[UR12][R12.64+-0x18] ;  /* 0xffffe80c0c137981 */ /* 0x000ea8000c1e1900 */
[----:B--2---:R2:W-:Y:S04]  /*1030*/  STG.E desc[UR12][R10.64+-0x14], R19 ;  /* 0xffffec130a007986 */ /* 0x0045e8000c10190c */
[----:B------:R-:W3:Y:S04]  /*1040*/  LDG.E R21, desc[UR12][R12.64+-0x14] ;  /* 0xffffec0c0c157981 */ /* 0x000ee8000c1e1900 */
[----:B---3--:R3:W-:Y:S04]  /*1050*/  STG.E desc[UR12][R10.64+-0x10], R21 ;  /* 0xfffff0150a007986 */ /* 0x0087e8000c10190c */
[----:B------:R-:W4:Y:S04]  /*1060*/  LDG.E R23, desc[UR12][R12.64+-0x10] ;  /* 0xfffff00c0c177981 */ /* 0x000f28000c1e1900 */
[----:B----4-:R4:W-:Y:S04]  /*1070*/  STG.E desc[UR12][R10.64+-0xc], R23 ;  /* 0xfffff4170a007986 */ /* 0x0109e8000c10190c */
[----:B------:R-:W5:Y:S04]  /*1080*/  LDG.E R25, desc[UR12][R12.64+-0xc] ;  /* 0xfffff40c0c197981 */ /* 0x000f68000c1e1900 */
[----:B-----5:R5:W-:Y:S04]  /*1090*/  STG.E desc[UR12][R10.64+-0x8], R25 ;  /* 0xfffff8190a007986 */ /* 0x020be8000c10190c */
[----:B0-----:R-:W2:Y:S04]  /*10a0*/  LDG.E R15, desc[UR12][R12.64+-0x8] ;  /* 0xfffff80c0c0f7981 */ /* 0x001ea8000c1e1900 */
[----:B--2---:R0:W-:Y:S04]  /*10b0*/  STG.E desc[UR12][R10.64+-0x4], R15 ;  /* 0xfffffc0f0a007986 */ /* 0x0041e8000c10190c */
[----:B-1----:R-:W2:Y:S04]  /*10c0*/  LDG.E R17, desc[UR12][R12.64+-0x4] ;  /* 0xfffffc0c0c117981 */ /* 0x002ea8000c1e1900 */
[----:B--2---:R1:W-:Y:S04]  /*10d0*/  STG.E desc[UR12][R10.64], R17 ;  /* 0x000000110a007986 */ /* 0x0043e8000c10190c */
[----:B------:R-:W2:Y:S04]  /*10e0*/  LDG.E R19, desc[UR12][R12.64] ;  /* 0x0000000c0c137981 */ /* 0x000ea8000c1e1900 */
[----:B--2---:R2:W-:Y:S04]  /*10f0*/  STG.E desc[UR12][R10.64+0x4], R19 ;  /* 0x000004130a007986 */ /* 0x0045e8000c10190c */
[----:B---3--:R-:W3:Y:S04]  /*1100*/  LDG.E R21, desc[UR12][R12.64+0x4] ;  /* 0x0000040c0c157981 */ /* 0x008ee8000c1e1900 */
[----:B---3--:R3:W-:Y:S04]  /*1110*/  STG.E desc[UR12][R10.64+0x8], R21 ;  /* 0x000008150a007986 */ /* 0x0087e8000c10190c */
[----:B----4-:R-:W4:Y:S04]  /*1120*/  LDG.E R23, desc[UR12][R12.64+0x8] ;  /* 0x0000080c0c177981 */ /* 0x010f28000c1e1900 */
[----:B----4-:R4:W-:Y:S04]  /*1130*/  STG.E desc[UR12][R10.64+0xc], R23 ;  /* 0x00000c170a007986 */ /* 0x0109e8000c10190c */
[----:B-----5:R-:W5:Y:S04]  /*1140*/  LDG.E R25, desc[UR12][R12.64+0xc] ;  /* 0x00000c0c0c197981 */ /* 0x020f68000c1e1900 */
[----:B-----5:R1:W-:Y:S04]  /*1150*/  STG.E desc[UR12][R10.64+0x10], R25 ;  /* 0x000010190a007986 */ /* 0x0203e8000c10190c */
[----:B0-----:R-:W5:Y:S04]  /*1160*/  LDG.E R15, desc[UR12][R12.64+0x10] ;  /* 0x0000100c0c0f7981 */ /* 0x001f68000c1e1900 */
[----:B-----5:R0:W-:Y:S04]  /*1170*/  STG.E desc[UR12][R10.64+0x14], R15 ;  /* 0x0000140f0a007986 */ /* 0x0201e8000c10190c */
[----:B-1----:R-:W5:Y:S04]  /*1180*/  LDG.E R17, desc[UR12][R12.64+0x14] ;  /* 0x0000140c0c117981 */ /* 0x002f68000c1e1900 */
[----:B-----5:R0:W-:Y:S04]  /*1190*/  STG.E desc[UR12][R10.64+0x18], R17 ;  /* 0x000018110a007986 */ /* 0x0201e8000c10190c */
[----:B--2---:R-:W2:Y:S01]  /*11a0*/  LDG.E R19, desc[UR12][R12.64+0x18] ;  /* 0x0000180c0c137981 */ /* 0x004ea2000c1e1900 */
[----:B------:R-:W-:-:S05]  /*11b0*/  VIADD R8, R8, 0x10 ;  /* 0x0000001008087836 */ /* 0x000fca0000000000 */
[----:B------:R-:W-:Y:S01]  /*11c0*/  ISETP.NE.AND P0, PT, R8, RZ, PT ;  /* 0x000000ff0800720c */ /* 0x000fe20003f05270 */
[----:B--2---:R0:W-:Y:S04]  /*11d0*/  STG.E desc[UR12][R10.64+0x1c], R19 ;  /* 0x00001c130a007986 */ /* 0x0041e8000c10190c */
[----:B---3--:R-:W2:Y:S01]  /*11e0*/  LDG.E R21, desc[UR12][R12.64+0x1c] ;  /* 0x00001c0c0c157981 */ /* 0x008ea2000c1e1900 */
[----:B------:R-:W-:Y:S01]  /*11f0*/  IADD3 R16, P2, PT, R10, 0x40, RZ ;  /* 0x000000400a107810 */ /* 0x000fe20007f5e0ff */
[----:B------:R-:W-:-:S03]  /*1200*/  VIADD R6, R6, 0x10 ;  /* 0x0000001006067836 */ /* 0x000fc60000000000 */
[----:B----4-:R-:W-:Y:S01]  /*1210*/  IADD3.X R23, PT, PT, RZ, R11, RZ, P2, !PT ;  /* 0x0000000bff177210 */ /* 0x010fe200017fe4ff */
[----:B--2---:R0:W-:Y:S02]  /*1220*/  STG.E desc[UR12][R10.64+0x20], R21 ;  /* 0x000020150a007986 */ /* 0x0041e4000c10190c */
[----:B------:R-:W-:Y:S06]  /*1230*/  @P0 BRA `(.L_x_22) ;  /* 0xfffffffc00540947 */ /* 0x000fec000383ffff */
.L_x_21:
[----:B------:R-:W-:Y:S05]  /*1240*/  @!P1 EXIT ;  /* 0x000000000000994d */ /* 0x000fea0003800000 */
[----:B------:R-:W-:Y:S02]  /*1250*/  ISETP.GE.U32.AND P0, PT, R14, 0x8, PT ;  /* 0x000000080e00780c */ /* 0x000fe40003f06070 */
[----:B------:R-:W-:-:S04]  /*1260*/  LOP3.LUT R6, R9, 0x7, RZ, 0xc0, !PT ;  /* 0x0000000709067812 */ /* 0x000fc800078ec0ff */
[----:B------:R-:W-:-:S07]  /*1270*/  ISETP.NE.AND P1, PT, R6, RZ, PT ;  /* 0x000000ff0600720c */ /* 0x000fce0003f25270 */
[----:B------:R-:W-:Y:S06]  /*1280*/  @!P0 BRA `(.L_x_23) ;  /* 0x0000000000548947 */ /* 0x000fec0003800000 */
[----:B------:R-:W1:Y:S01]  /*1290*/  LDC.64 R12, c[0x0][0x388] ;  /* 0x0000e200ff0c7b82 */ /* 0x000e620000000a00 */
[----:B0-----:R-:W-:-:S05]  /*12a0*/  IADD3 R11, PT, PT, R0, R7, RZ ;  /* 0x00000007000b7210 */ /* 0x001fca0007ffe0ff */
[----:B-1----:R-:W-:-:S05]  /*12b0*/  IMAD.WIDE R12, R11, 0x4, R12 ;  /* 0x000000040b0c7825 */ /* 0x002fca00078e020c */
[----:B------:R-:W2:Y:S01]  /*12c0*/  LDG.E R15, desc[UR12][R12.64] ;  /* 0x0000000c0c0f7981 */ /* 0x000ea2000c1e1900 */
[----:B------:R-:W-:-:S05]  /*12d0*/  IMAD.WIDE.U32 R10, R7, 0x4, R4 ;  /* 0x00000004070a7825 */ /* 0x000fca00078e0004 */
[----:B--2---:R0:W-:Y:S04]  /*12e0*/  STG.E desc[UR12][R10.64+0x8], R15 ;  /* 0x0000080f0a007986 */ /* 0x0041e8000c10190c */
[----:B------:R-:W2:Y:S04]  /*12f0*/  LDG.E R17, desc[UR12][R12.64+0x4] ;  /* 0x0000040c0c117981 */ /* 0x000ea8000c1e1900 */
[----:B--2---:R1:W-:Y:S04]  /*1300*/  STG.E desc[UR12][R10.64+0xc], R17 ;  /* 0x00000c110a007986 */ /* 0x0043e8000c10190c */
[----:B------:R-:W2:Y:S04]  /*1310*/  LDG.E R19, desc[UR12][R12.64+0x8] ;  /* 0x0000080c0c137981 */ /* 0x000ea8000c1e1900 */
[----:B--2---:R2:W-:Y:S04]  /*1320*/  STG.E desc[UR12][R10.64+0x10], R19 ;  /* 0x000010130a007986 */ /* 0x0045e8000c10190c */
[----:B------:R-:W3:Y:S04]  /*1330*/  LDG.E R21, desc[UR12][R12.64+0xc] ;  /* 0x00000c0c0c157981 */ /* 0x000ee8000c1e1900 */
[----:B---3--:R2:W-:Y:S04]  /*1340*/  STG.E desc[UR12][R10.64+0x14], R21 ;  /* 0x000014150a007986 */ /* 0x0085e8000c10190c */
[----:B------:R-:W3:Y:S04]  /*1350*/  LDG.E R23, desc[UR12][R12.64+0x10] ;  /* 0x0000100c0c177981 */ /* 0x000ee8000c1e1900 */
[----:B---3--:R2:W-:Y:S04]  /*1360*/  STG.E desc[UR12][R10.64+0x18], R23 ;  /* 0x000018170a007986 */ /* 0x0085e8000c10190c */
[----:B------:R-:W3:Y:S04]  /*1370*/  LDG.E R25, desc[UR12][R12.64+0x14] ;  /* 0x0000140c0c197981 */ /* 0x000ee8000c1e1900 */
[----:B---3--:R2:W-:Y:S04]  /*1380*/  STG.E desc[UR12][R10.64+0x1c], R25 ;  /* 0x00001c190a007986 */ /* 0x0085e8000c10190c */
[----:B0-----:R-:W3:Y:S04]  /*1390*/  LDG.E R15, desc[UR12][R12.64+0x18] ;  /* 0x0000180c0c0f7981 */ /* 0x001ee8000c1e1900 */
[----:B---3--:R2:W-:Y:S04]  /*13a0*/  STG.E desc[UR12][R10.64+0x20], R15 ;  /* 0x0000200f0a007986 */ /* 0x0085e8000c10190c */
[----:B-1----:R-:W3:Y:S01]  /*13b0*/  LDG.E R17, desc[UR12][R12.64+0x1c] ;  /* 0x00001c0c0c117981 */ /* 0x002ee2000c1e1900 */
[----:B------:R-:W-:-:S03]  /*13c0*/  VIADD R7, R7, 0x8 ;  /* 0x0000000807077836 */ /* 0x000fc60000000000 */
[----:B---3--:R2:W-:Y:S04]  /*13d0*/  STG.E desc[UR12][R10.64+0x24], R17 ;  /* 0x000024110a007986 */ /* 0x0085e8000c10190c */
.L_x_23:
[----:B------:R-:W-:Y:S05]  /*13e0*/  @!P1 EXIT ;  /* 0x000000000000994d */ /* 0x000fea0003800000 */
[----:B------:R-:W-:Y:S02]  /*13f0*/  ISETP.GE.U32.AND P0, PT, R6, 0x4, PT ;  /* 0x000000040600780c */ /* 0x000fe40003f06070 */
[----:B0-2---:R-:W-:-:S04]  /*1400*/  LOP3.LUT R10, R9, 0x3, RZ, 0xc0, !PT ;  /* 0x00000003090a7812 */ /* 0x005fc800078ec0ff */
[----:B------:R-:W-:-:S07]  /*1410*/  ISETP.NE.AND P1, PT, R10, RZ, PT ;  /* 0x000000ff0a00720c */ /* 0x000fce0003f25270 */
[----:B------:R-:W-:Y:S06]  /*1420*/  @!P0 BRA `(.L_x_24) ;  /* 0x0000000000348947 */ /* 0x000fec0003800000 */
[----:B------:R-:W0:Y:S01]  /*1430*/  LDC.64 R8, c[0x0][0x388] ;  /* 0x0000e200ff087b82 */ /* 0x000e220000000a00 */
[----:B------:R-:W-:-:S05]  /*1440*/  IADD3 R11, PT, PT, R0, R7, RZ ;  /* 0x00000007000b7210 */ /* 0x000fca0007ffe0ff */
[----:B0-----:R-:W-:-:S05]  /*1450*/  IMAD.WIDE R8, R11, 0x4, R8 ;  /* 0x000000040b087825 */ /* 0x001fca00078e0208 */
[----:B------:R-:W2:Y:S01]  /*1460*/  LDG.E R11, desc[UR12][R8.64] ;  /* 0x0000000c080b7981 */ /* 0x000ea2000c1e1900 */
[----:B------:R-:W-:-:S05]  /*1470*/  IMAD.WIDE R4, R7, 0x4, R4 ;  /* 0x0000000407047825 */ /* 0x000fca00078e0204 */
[----:B--2---:R0:W-:Y:S04]  /*1480*/  STG.E desc[UR12][R4.64+0x8], R11 ;  /* 0x0000080b04007986 */ /* 0x0041e8000c10190c */
[----:B------:R-:W2:Y:S04]  /*1490*/  LDG.E R13, desc[UR12][R8.64+0x4] ;  /* 0x0000040c080d7981 */ /* 0x000ea8000c1e1900 */
[----:B--2---:R0:W-:Y:S04]  /*14a0*/  STG.E desc[UR12][R4.64+0xc], R13 ;  /* 0x00000c0d04007986 */ /* 0x0041e8000c10190c */
[----:B------:R-:W2:Y:S04]  /*14b0*/  LDG.E R15, desc[UR12][R8.64+0x8] ;  /* 0x0000080c080f7981 */ /* 0x000ea8000c1e1900 */
[----:B--2---:R0:W-:Y:S04]  /*14c0*/  STG.E desc[UR12][R4.64+0x10], R15 ;  /* 0x0000100f04007986 */ /* 0x0041e8000c10190c */
[----:B------:R-:W2:Y:S01]  /*14d0*/  LDG.E R17, desc[UR12][R8.64+0xc] ;  /* 0x00000c0c08117981 */ /* 0x000ea2000c1e1900 */
[----:B------:R-:W-:-:S03]  /*14e0*/  VIADD R7, R7, 0x4 ;  /* 0x0000000407077836 */ /* 0x000fc60000000000 */
[----:B--2---:R0:W-:Y:S04]  /*14f0*/  STG.E desc[UR12][R4.64+0x14], R17 ;  /* 0x0000141104007986 */ /* 0x0041e8000c10190c */
.L_x_24:
[----:B------:R-:W-:Y:S05]  /*1500*/  @!P1 EXIT ;  /* 0x000000000000994d */ /* 0x000fea0003800000 */
[----:B0-----:R-:W0:Y:S01]  /*1510*/  LDC.64 R4, c[0x0][0x388] ;  /* 0x0000e200ff047b82 */ /* 0x001e220000000a00 */
[----:B------:R-:W-:Y:S01]  /*1520*/  IMAD.WIDE.U32 R2, R7, 0x4, R2 ;  /* 0x0000000407027825 */ /* 0x000fe200078e0002 */
[----:B------:R-:W-:-:S03]  /*1530*/  IADD3 R7, PT, PT, R0, R7, RZ ;  /* 0x0000000700077210 */ /* 0x000fc60007ffe0ff */
[----:B------:R-:W-:Y:S01]  /*1540*/  IMAD.MOV R0, RZ, RZ, -R10 ;  /* 0x000000ffff007224 */ /* 0x000fe200078e0a0a */
[----:B------:R-:W-:-:S04]  /*1550*/  IADD3 R6, P0, PT, R2, UR6, RZ ;  /* 0x0000000602067c10 */ /* 0x000fc8000ff1e0ff */
[----:B------:R-:W-:-:S04]  /*1560*/  IADD3 R6, P1, PT, R6, 0x8, RZ ;  /* 0x0000000806067810 */ /* 0x000fc80007f3e0ff */
[----:B------:R-:W-:-:S09]  /*1570*/  IADD3.X R11, PT, PT, RZ, UR7, R3, P1, P0 ;  /* 0x00000007ff0b7c10 */ /* 0x000fd20008fe0403 */
.L_x_25:
[----:B01----:R-:W-:-:S05]  /*1580*/  IMAD.WIDE R2, R7, 0x4, R4 ;  /* 0x0000000407027825 */ /* 0x003fca00078e0204 */
[----:B------:R0:W2:Y:S01]  /*1590*/  LDG.E R9, desc[UR12][R2.64] ;  /* 0x0000000c02097981 */ /* 0x0000a2000c1e1900 */
[----:B------:R-:W-:Y:S01]  /*15a0*/  IADD3 R0, PT, PT, R0, 0x1, RZ ;  /* 0x0000000100007810 */ /* 0x000fe20007ffe0ff */
[----:B------:R-:W-:-:S03]  /*15b0*/  VIADD R7, R7, 0x1 ;  /* 0x0000000107077836 */ /* 0x000fc60000000000 */
[----:B------:R-:W-:Y:S02]  /*15c0*/  ISETP.NE.AND P0, PT, R0, RZ, PT ;  /* 0x000000ff0000720c */ /* 0x000fe40003f05270 */
[----:B0-----:R-:W-:Y:S01]  /*15d0*/  MOV R2, R6 ;  /* 0x0000000600027202 */ /* 0x001fe20000000f00 */
[----:B------:R-:W-:Y:S01]  /*15e0*/  IMAD.MOV.U32 R3, RZ, RZ, R11 ;  /* 0x000000ffff037224 */ /* 0x000fe200078e000b */
[----:B------:R-:W-:-:S04]  /*15f0*/  IADD3 R6, P1, PT, R6, 0x4, RZ ;  /* 0x0000000406067810 */ /* 0x000fc80007f3e0ff */
[----:B------:R-:W-:Y:S01]  /*1600*/  IADD3.X R11, PT, PT, RZ, R11, RZ, P1, !PT ;  /* 0x0000000bff0b7210 */ /* 0x000fe20000ffe4ff */
[----:B--2---:R1:W-:Y:S04]  /*1610*/  STG.E desc[UR12][R2.64], R9 ;  /* 0x0000000902007986 */ /* 0x0043e8000c10190c */
[----:B------:R-:W-:Y:S05]  /*1620*/  @P0 BRA `(.L_x_25) ;  /* 0xfffffffc00d40947 */ /* 0x000fea000383ffff */
[----:B------:R-:W-:Y:S05]  /*1630*/  EXIT ;  /* 0x000000000000794d */ /* 0x000fea0003800000 */
.L_x_26:
        /* <DEDUP_REMOVED lines=12> */
.L_x_74:


//--------------------- .text.closest_with_reduce --------------------------
	.section	.text.closest_with_reduce,"ax",@progbits
	.align	128
        .global         closest_with_reduce
        .type           closest_with_reduce,@function
        .size           closest_with_reduce,(.L_x_75 - closest_with_reduce)
        .other          closest_with_reduce,@"STO_CUDA_ENTRY STV_DEFAULT"
closest_with_reduce:
.text.closest_with_reduce:
        /* <DEDUP_REMOVED lines=16> */
[----:B------:R-:W-:Y:S01]  /*0100*/  HFMA2 R9, -RZ, RZ, 0, 0 ;  /* 0x00000000ff097431 */ /* 0x000fe200000001ff */
[----:B------:R-:W-:Y:S02]  /*0110*/  ULOP3.LUT UR5, UR6, 0x7ffffff8, URZ, 0xc0, !UPT ;  /* 0x7ffffff806057892 */ /* 0x000fe4000f8ec0ff */
[----:B------:R-:W-:Y:S01]  /*0120*/  IMAD R7, R0, UR6, RZ ;  /* 0x0000000600077c24 */ /* 0x000fe2000f8e02ff */
[----:B------:R-:W-:Y:S01]  /*0130*/  ULOP3.LUT UR8, UR6, 0x7, URZ, 0xc0, !UPT ;  /* 0x0000000706087892 */ /* 0x000fe2000f8ec0ff */
[----:B------:R-:W-:Y:S01]  /*0140*/  IMAD.MOV.U32 R8, RZ, RZ, 0x4cbebc20 ;  /* 0x4cbebc20ff087424 */ /* 0x000fe200078e00ff */
[----:B------:R-:W-:Y:S01]  /*0150*/  UIADD3 UR7, UPT, UPT, -UR5, URZ, URZ ;  /* 0x000000ff05077290 */ /* 0x000fe2000fffe1ff */
[----:B------:R-:W-:-:S11]  /*0160*/  IMAD.MOV.U32 R6, RZ, RZ, RZ ;  /* 0x000000ffff067224 */ /* 0x000fd600078e00ff */
.L_x_34:
[----:B------:R-:W0:Y:S01]  /*0170*/  LDCU UR6, c[0x0][0x39c] ;  /* 0x00007380ff0677ac */ /* 0x000e220008000800 */
[----:B------:R-:W-:Y:S01]  /*0180*/  MOV R11, RZ ;  /* 0x000000ff000b7202 */ /* 0x000fe20000000f00 */
[----:B------:R-:W-:Y:S01]  /*0190*/  UMOV UR4, URZ ;  /* 0x000000ff00047c82 */ /* 0x000fe20008000000 */
[----:B0-----:R-:W-:Y:S02]  /*01a0*/  UISETP.GE.U32.AND UP0, UPT, UR6, 0x8, UPT ;  /* 0x000000080600788c */ /* 0x001fe4000bf06070 */
[----:B------:R-:W-:-:S07]  /*01b0*/  IMAD R10, R9, UR6, RZ ;  /* 0x00000006090a7c24 */ /* 0x000fce000f8e02ff */
[----:B------:R-:W-:Y:S05]  /*01c0*/  BRA.U !UP0, `(.L_x_29) ;  /* 0x0000000108c07547 */ /* 0x000fea000b800000 */
[----:B------:R-:W0:Y:S01]  /*01d0*/  LDC.64 R2, c[0x0][0x390] ;  /* 0x0000e400ff027b82 */ /* 0x000e220000000a00 */
[----:B------:R-:W-:Y:S01]  /*01e0*/  IMAD.MOV.U32 R11, RZ, RZ, RZ ;  /* 0x000000ffff0b7224 */ /* 0x000fe200078e00ff */
[----:B------:R-:W-:Y:S01]  /*01f0*/  MOV R12, R7 ;  /* 0x00000007000c7202 */ /* 0x000fe20000000f00 */
[----:B------:R-:W-:Y:S01]  /*0200*/  UMOV UR4, UR7 ;  /* 0x0000000700047c82 */ /* 0x000fe20008000000 */
[----:B0-----:R-:W-:-:S03]  /*0210*/  IMAD.WIDE.U32 R2, R10, 0x4, R2 ;  /* 0x000000040a027825 */ /* 0x001fc600078e0002 */
[----:B------:R-:W-:-:S05]  /*0220*/  IADD3 R2, P0, PT, R2, 0x10, RZ ;  /* 0x0000001002027810 */ /* 0x000fca0007f1e0ff */
[----:B------:R-:W-:-:S08]  /*0230*/  IMAD.X R3, RZ, RZ, R3, P0 ;  /* 0x000000ffff037224 */ /* 0x000fd000000e0603 */
.L_x_30:
[----:B------:R-:W0:Y:S01]  /*0240*/  LDC.64 R4, c[0x0][0x388] ;  /* 0x0000e200ff047b82 */ /* 0x000e220000000a00 */
[----:B------:R-:W2:Y:S04]  /*0250*/  LDG.E R27, desc[UR12][R2.64+-0x10] ;  /* 0xfffff00c021b7981 */ /* 0x000ea8000c1e1900 */
[----:B------:R-:W3:Y:S04]  /*0260*/  LDG.E R23, desc[UR12][R2.64+-0xc] ;  /* 0xfffff40c02177981 */ /* 0x000ee8000c1e1900 */
[----:B------:R-:W4:Y:S04]  /*0270*/  LDG.E R22, desc[UR12][R2.64+-0x8] ;  /* 0xfffff80c02167981 */ /* 0x000f28000c1e1900 */
[----:B------:R-:W5:Y:S04]  /*0280*/  LDG.E R20, desc[UR12][R2.64+-0x4] ;  /* 0xfffffc0c02147981 */ /* 0x000f68000c1e1900 */
[----:B------:R-:W5:Y:S04]  /*0290*/  LDG.E R18, desc[UR12][R2.64] ;  /* 0x0000000c02127981 */ /* 0x000f68000c1e1900 */
[----:B------:R-:W5:Y:S01]  /*02a0*/  LDG.E R16, desc[UR12][R2.64+0x4] ;  /* 0x0000040c02107981 */ /* 0x000f62000c1e1900 */
[----:B0-----:R-:W-:-:S03]  /*02b0*/  IMAD.WIDE R4, R12, 0x4, R4 ;  /* 0x000000040c047825 */ /* 0x001fc600078e0204 */
[----:B------:R-:W5:Y:S04]  /*02c0*/  LDG.E R14, desc[UR12][R2.64+0x8] ;  /* 0x0000080c020e7981 */ /* 0x000f68000c1e1900 */
        /* <DEDUP_REMOVED lines=18> */
[----:B------:R-:W-:Y:S01]  /*03f0*/  FFMA R11, R24, R24, R11 ;  /* 0x00000018180b7223 */ /* 0x000fe2000000000b */
[----:B-----5:R-:W-:-:S03]  /*0400*/  FADD R20, R20, -R19 ;  /* 0x8000001314147221 */ /* 0x020fc60000000000 */
[----:B------:R-:W-:Y:S01]  /*0410*/  FFMA R11, R22, R22, R11 ;  /* 0x00000016160b7223 */ /* 0x000fe2000000000b */
[----:B------:R-:W-:-:S03]  /*0420*/  FADD R18, R18, -R17 ;  /* 0x8000001112127221 */ /* 0x000fc60000000000 */
[----:B------:R-:W-:Y:S01]  /*0430*/  FFMA R11, R20, R20, R11 ;  /* 0x00000014140b7223 */ /* 0x000fe2000000000b */
[----:B------:R-:W-:-:S03]  /*0440*/  FADD R16, R16, -R15 ;  /* 0x8000000f10107221 */ /* 0x000fc60000000000 */
[----:B------:R-:W-:Y:S01]  /*0450*/  FFMA R11, R18, R18, R11 ;  /* 0x00000012120b7223 */ /* 0x000fe2000000000b */
[----:B------:R-:W-:-:S03]  /*0460*/  FADD R14, R14, -R13 ;  /* 0x8000000d0e0e7221 */ /* 0x000fc60000000000 */
[----:B------:R-:W-:-:S04]  /*0470*/  FFMA R11, R16, R16, R11 ;  /* 0x00000010100b7223 */ /* 0x000fc8000000000b */
[----:B------:R-:W-:Y:S01]  /*0480*/  FFMA R11, R14, R14, R11 ;  /* 0x0000000e0e0b7223 */ /* 0x000fe2000000000b */
[----:B------:R-:W-:-:S04]  /*0490*/  FADD R26, R26, -R25 ;  /* 0x800000191a1a7221 */ /* 0x000fc80000000000 */
[----:B------:R-:W-:Y:S01]  /*04a0*/  FFMA R11, R26, R26, R11 ;  /* 0x0000001a1a0b7223 */ /* 0x000fe2000000000b */
[----:B------:R-:W-:Y:S06]  /*04b0*/  BRA.U UP0, `(.L_x_30) ;  /* 0xfffffffd00607547 */ /* 0x000fec000b83ffff */
[----:B------:R-:W-:-:S05]  /*04c0*/  UMOV UR4, UR5 ;  /* 0x0000000500047c82 */ /* 0x000fca0008000000 */
.L_x_29:
[----:B------:R-:W-:-:S09]  /*04d0*/  UISETP.NE.AND UP0, UPT, UR8, URZ, UPT ;  /* 0x000000ff0800728c */ /* 0x000fd2000bf05270 */
[----:B------:R-:W-:Y:S05]  /*04e0*/  BRA.U !UP0, `(.L_x_31) ;  /* 0x0000000508107547 */ /* 0x000fea000b800000 */
[----:B------:R-:W-:Y:S02]  /*04f0*/  UIADD3 UR9, UPT, UPT, UR8, -0x1, URZ ;  /* 0xffffffff08097890 */ /* 0x000fe4000fffe0ff */
[----:B------:R-:W-:Y:S02]  /*0500*/  ULOP3.LUT UP1, UR10, UR6, 0x3, URZ, 0xc0, !UPT ;  /* 0x00000003060a7892 */ /* 0x000fe4000f82c0ff */
[----:B------:R-:W-:-:S09]  /*0510*/  UISETP.GE.U32.AND UP0, UPT, UR9, 0x3, UPT ;  /* 0x000000030900788c */ /* 0x000fd2000bf06070 */
[----:B------:R-:W-:Y:S05]  /*0520*/  BRA.U !UP0, `(.L_x_32) ;  /* 0x0000000108707547 */ /* 0x000fea000b800000 */
[----:B------:R-:W0:Y:S01]  /*0530*/  LDC.64 R12, c[0x0][0x390] ;  /* 0x0000e400ff0c7b82 */ /* 0x000e220000000a00 */
[C---:B------:R-:W-:Y:S01]  /*0540*/  IADD3 R15, PT, PT, R10.reuse, UR4, RZ ;  /* 0x000000040a0f7c10 */ /* 0x040fe2000fffe0ff */
[----:B------:R-:W-:Y:S01]  /*0550*/  VIADD R17, R7, UR4 ;  /* 0x0000000407117c36 */ /* 0x000fe20008000000 */
[----:B------:R-:W-:-:S05]  /*0560*/  IADD3 R14, P0, PT, R10, UR4, RZ ;  /* 0x000000040a0e7c10 */ /* 0x000fca000ff1e0ff */
[----:B------:R-:W1:Y:S08]  /*0570*/  LDC.64 R4, c[0x0][0x388] ;  /* 0x0000e200ff047b82 */ /* 0x000e700000000a00 */
[----:B------:R-:W2:Y:S01]  /*0580*/  LDC.64 R2, c[0x0][0x390] ;  /* 0x0000e400ff027b82 */ /* 0x000ea20000000a00 */
[----:B0-----:R-:W-:Y:S01]  /*0590*/  IMAD.WIDE.U32 R12, R15, 0x4, R12 ;  /* 0x000000040f0c7825 */ /* 0x001fe200078e000c */
[----:B------:R-:W-:-:S05]  /*05a0*/  IADD3.X R15, PT, PT, RZ, RZ, RZ, P0, !PT ;  /* 0x000000ffff0f7210 */ /* 0x000fca00007fe4ff */
[----:B------:R-:W3:Y:S01]  /*05b0*/  LDG.E R12, desc[UR12][R12.64] ;  /* 0x0000000c0c0c7981 */ /* 0x000ee2000c1e1900 */
[----:B-1----:R-:W-:-:S05]  /*05c0*/  IMAD.WIDE R4, R17, 0x4, R4 ;  /* 0x0000000411047825 */ /* 0x002fca00078e0204 */
[----:B------:R-:W4:Y:S01]  /*05d0*/  LDG.E R17, desc[UR12][R4.64+0x4] ;  /* 0x0000040c04117981 */ /* 0x000f22000c1e1900 */
[----:B--2---:R-:W-:-:S03]  /*05e0*/  LEA R2, P0, R14, R2, 0x2 ;  /* 0x000000020e027211 */ /* 0x004fc600078010ff */
[----:B------:R-:W2:Y:S01]  /*05f0*/  LDG.E R19, desc[UR12][R4.64+0x8] ;  /* 0x0000080c04137981 */ /* 0x000ea2000c1e1900 */
[----:B------:R-:W-:-:S03]  /*0600*/  LEA.HI.X R3, R14, R3, R15, 0x2, P0 ;  /* 0x000000030e037211 */ /* 0x000fc600000f140f */
[----:B------:R-:W5:Y:S04]  /*0610*/  LDG.E R21, desc[UR12][R4.64+0xc] ;  /* 0x00000c0c04157981 */ /* 0x000f68000c1e1900 */
[----:B------:R-:W3:Y:S04]  /*0620*/  LDG.E R15, desc[UR12][R4.64] ;  /* 0x0000000c040f7981 */ /* 0x000ee8000c1e1900 */
[----:B------:R-:W4:Y:S04]  /*0630*/  LDG.E R16, desc[UR12][R2.64+0x4] ;  /* 0x0000040c02107981 */ /* 0x000f28000c1e1900 */
[----:B------:R-:W2:Y:S04]  /*0640*/  LDG.E R18, desc[UR12][R2.64+0x8] ;  /* 0x0000080c02127981 */ /* 0x000ea8000c1e1900 */
[----:B------:R-:W5:Y:S01]  /*0650*/  LDG.E R20, desc[UR12][R2.64+0xc] ;  /* 0x00000c0c02147981 */ /* 0x000f62000c1e1900 */
[----:B------:R-:W-:Y:S01]  /*0660*/  UIADD3 UR4, UPT, UPT, UR4, 0x4, URZ ;  /* 0x0000000404047890 */ /* 0x000fe2000fffe0ff */
[----:B---3--:R-:W-:-:S04]  /*0670*/  FADD R14, R12, -R15 ;  /* 0x8000000f0c0e7221 */ /* 0x008fc80000000000 */
[----:B------:R-:W-:Y:S01]  /*0680*/  FFMA R11, R14, R14, R11 ;  /* 0x0000000e0e0b7223 */ /* 0x000fe2000000000b */
[----:B----4-:R-:W-:Y:S01]  /*0690*/  FADD R16, R16, -R17 ;  /* 0x8000001110107221 */ /* 0x010fe20000000000 */
[----:B--2---:R-:W-:-:S03]  /*06a0*/  FADD R18, R18, -R19 ;  /* 0x8000001312127221 */ /* 0x004fc60000000000 */
[----:B------:R-:W-:Y:S01]  /*06b0*/  FFMA R11, R16, R16, R11 ;  /* 0x00000010100b7223 */ /* 0x000fe2000000000b */
[----:B-----5:R-:W-:-:S03]  /*06c0*/  FADD R20, R20, -R21 ;  /* 0x8000001514147221 */ /* 0x020fc60000000000 */
[----:B------:R-:W-:-:S04]  /*06d0*/  FFMA R11, R18, R18, R11 ;  /* 0x00000012120b7223 */ /* 0x000fc8000000000b */
[----:B------:R-:W-:-:S07]  /*06e0*/  FFMA R11, R20, R20, R11 ;  /* 0x00000014140b7223 */ /* 0x000fce000000000b */
.L_x_32:
[----:B------:R-:W-:Y:S05]  /*06f0*/  BRA.U !UP1, `(.L_x_31) ;  /* 0x00000001098c7547 */ /* 0x000fea000b800000 */
[----:B------:R-:W-:Y:S02]  /*0700*/  UISETP.NE.AND UP0, UPT, UR10, 0x1, UPT ;  /* 0x000000010a00788c */ /* 0x000fe4000bf05270 */
[----:B------:R-:W-:-:S04]  /*0710*/  ULOP3.LUT UR6, UR6, 0x1, URZ, 0xc0, !UPT ;  /* 0x0000000106067892 */ /* 0x000fc8000f8ec0ff */
[----:B------:R-:W-:-:S03]  /*0720*/  UISETP.NE.U32.AND UP1, UPT, UR6, 0x1, UPT ;  /* 0x000000010600788c */ /* 0x000fc6000bf25070 */
[----:B------:R-:W-:Y:S08]  /*0730*/  BRA.U !UP0, `(.L_x_33) ;  /* 0x0000000108507547 */ /* 0x000ff0000b800000 */
        /* <DEDUP_REMOVED lines=20> */
.L_x_33:
[----:B------:R-:W-:Y:S05]  /*0880*/  BRA.U UP1, `(.L_x_31) ;  /* 0x0000000101287547 */ /* 0x000fea000b800000 */
        /* <DEDUP_REMOVED lines=10> */
.L_x_31:
[----:B------:R-:W0:Y:S01]  /*0930*/  LDCU UR4, c[0x0][0x398] ;  /* 0x00007300ff0477ac */ /* 0x000e220008000800 */
[----:B------:R-:W-:Y:S02]  /*0940*/  IADD3 R2, PT, PT, R9, 0x1, RZ ;  /* 0x0000000109027810 */ /* 0x000fe40007ffe0ff */
[----:B------:R-:W-:-:S04]  /*0950*/  FSETP.GEU.AND P0, PT, R11, R8, PT ;  /* 0x000000080b00720b */ /* 0x000fc80003f0e000 */
[----:B------:R-:W-:Y:S02]  /*0960*/  FSEL R8, R11, R8, !P0 ;  /* 0x000000080b087208 */ /* 0x000fe40004000000 */
[----:B------:R-:W-:Y:S02]  /*0970*/  SEL R6, R9, R6, !P0 ;  /* 0x0000000609067207 */ /* 0x000fe40004000000 */
[----:B0-----:R-:W-:-:S13]  /*0980*/  ISETP.NE.AND P1, PT, R2, UR4, PT ;  /* 0x0000000402007c0c */ /* 0x001fda000bf25270 */
[----:B------:R-:W-:Y:S05]  /*0990*/  @!P1 BRA `(.L_x_27) ;  /* 0x0000000400049947 */ /* 0x000fea0003800000 */
[----:B------:R-:W-:Y:S01]  /*09a0*/  IMAD.MOV.U32 R9, RZ, RZ, R2 ;  /* 0x000000ffff097224 */ /* 0x000fe200078e0002 */
[----:B------:R-:W-:Y:S06]  /*09b0*/  BRA `(.L_x_34) ;  /* 0xfffffff400ec7947 */ /* 0x000fec000383ffff */
.L_x_28:
[----:B------:R-:W-:Y:S01]  /*09c0*/  UISETP.GE.U32.AND UP0, UPT, UR4, 0x4, UPT ;  /* 0x000000040400788c */ /* 0x000fe2000bf06070 */
[----:B------:R-:W-:Y:S02]  /*09d0*/  HFMA2 R2, -RZ, RZ, 18.96875, -1.03125 ;  /* 0x4cbebc20ff027431 */ /* 0x000fe400000001ff */
[----:B------:R-:W-:Y:S01]  /*09e0*/  IMAD.MOV.U32 R3, RZ, RZ, RZ ;  /* 0x000000ffff037224 */ /* 0x000fe200078e00ff */
[----:B------:R-:W-:Y:S01]  /*09f0*/  MOV R6, RZ ;  /* 0x000000ff00067202 */ /* 0x000fe20000000f00 */
[----:B------:R-:W-:-:S04]  /*0a00*/  ULOP3.LUT UR5, UR4, 0x3, URZ, 0xc0, !UPT ;  /* 0x0000000304057892 */ /* 0x000fc8000f8ec0ff */
[----:B------:R-:W-:Y:S08]  /*0a10*/  BRA.U !UP0, `(.L_x_35) ;  /* 0x0000000108bc7547 */ /* 0x000ff0000b800000 */
[----:B------:R-:W-:Y:S01]  /*0a20*/  ULOP3.LUT UR4, UR4, 0x7ffffffc, URZ, 0xc0, !UPT ;  /* 0x7ffffffc04047892 */ /* 0x000fe2000f8ec0ff */
[----:B------:R-:W-:Y:S01]  /*0a30*/  IMAD.MOV.U32 R2, RZ, RZ, 0x4cbebc20 ;  /* 0x4cbebc20ff027424 */ /* 0x000fe200078e00ff */
[----:B------:R-:W-:Y:S01]  /*0a40*/  MOV R4, RZ ;  /* 0x000000ff00047202 */ /* 0x000fe20000000f00 */
[----:B------:R-:W-:Y:S01]  /*0a50*/  IMAD.MOV.U32 R6, RZ, RZ, RZ ;  /* 0x000000ffff067224 */ /* 0x000fe200078e00ff */
[----:B------:R-:W-:Y:S02]  /*0a60*/  UISETP.GT.AND UP0, UPT, UR4, URZ, UPT ;  /* 0x000000ff0400728c */ /* 0x000fe4000bf04270 */
[----:B------:R-:W-:-:S07]  /*0a70*/  MOV R3, UR4 ;  /* 0x0000000400037c02 */ /* 0x000fce0008000f00 */
[----:B------:R-:W-:Y:S05]  /*0a80*/  BRA.U !UP0, `(.L_x_36) ;  /* 0x0000000108887547 */ /* 0x000fea000b800000 */
[----:B------:R-:W-:Y:S01]  /*0a90*/  IMAD.IADD R5, R3, 0x1, -R4 ;  /* 0x0000000103057824 */ /* 0x000fe200078e0a04 */
[----:B------:R-:W-:-:S04]  /*0aa0*/  PLOP3.LUT P0, PT, PT, PT, PT, 0x80, 0x8 ;  /* 0x000000000008781c */ /* 0x000fc80003f0f070 */
[----:B------:R-:W-:-:S13]  /*0ab0*/  ISETP.GT.AND P1, PT, R5, 0xc, PT ;  /* 0x0000000c0500780c */ /* 0x000fda0003f24270 */
[----:B------:R-:W-:Y:S05]  /*0ac0*/  @!P1 BRA `(.L_x_37) ;  /* 0x0000000000449947 */ /* 0x000fea0003800000 */
[----:B------:R-:W-:Y:S02]  /*0ad0*/  PLOP3.LUT P0, PT, PT, PT, PT, 0x8, 0x80 ;  /* 0x000000000080781c */ /* 0x000fe40003f0e170 */
[----:B------:R-:W-:-:S11]  /*0ae0*/  IADD3 R5, PT, PT, R3, -0xc, RZ ;  /* 0xfffffff403057810 */ /* 0x000fd60007ffe0ff */
.L_x_38:
[----:B------:R-:W-:-:S04]  /*0af0*/  FSETP.GT.AND P2, PT, R2, RZ, PT ;  /* 0x000000ff0200720b */ /* 0x000fc80003f44000 */
[----:B------:R-:W-:Y:S02]  /*0b00*/  FSEL R2, R2, RZ, !P2 ;  /* 0x000000ff02027208 */ /* 0x000fe40005000000 */
[----:B------:R-:W-:Y:S02]  /*0b10*/  SEL R6, R4, R6, P2 ;  /* 0x0000000604067207 */ /* 0x000fe40001000000 */
[----:B------:R-:W-:-:S04]  /*0b20*/  FSETP.GT.AND P3, PT, R2, RZ, PT ;  /* 0x000000ff0200720b */ /* 0x000fc80003f64000 */
[----:B------:R-:W-:-:S04]  /*0b30*/  FSEL R2, R2, RZ, !P3 ;  /* 0x000000ff02027208 */ /* 0x000fc80005800000 */
[----:B------:R-:W-:-:S04]  /*0b40*/  FSETP.GT.AND P4, PT, R2, RZ, PT ;  /* 0x000000ff0200720b */ /* 0x000fc80003f84000 */
[----:B------:R-:W-:Y:S01]  /*0b50*/  FSEL R2, R2, RZ, !P4 ;  /* 0x000000ff02027208 */ /* 0x000fe20006000000 */
[----:B------:R-:W-:-:S03]  /*0b60*/  @P3 VIADD R6, R4, 0x4 ;  /* 0x0000000404063836 */ /* 0x000fc60000000000 */
[----:B------:R-:W-:-:S04]  /*0b70*/  FSETP.GT.AND P1, PT, R2, RZ, PT ;  /* 0x000000ff0200720b */ /* 0x000fc80003f24000 */
[----:B------:R-:W-:Y:S02]  /*0b80*/  FSEL R2, R2, RZ, !P1 ;  /* 0x000000ff02027208 */ /* 0x000fe40004800000 */
[----:B------:R-:W-:-:S07]  /*0b90*/  @P4 IADD3 R6, PT, PT, R4, 0x8, RZ ;  /* 0x0000000804064810 */ /* 0x000fce0007ffe0ff */
[C---:B------:R-:W-:Y:S01]  /*0ba0*/  @P1 VIADD R6, R4.reuse, 0xc ;  /* 0x0000000c04061836 */ /* 0x040fe20000000000 */
[----:B------:R-:W-:-:S04]  /*0bb0*/  IADD3 R4, PT, PT, R4, 0x10, RZ ;  /* 0x0000001004047810 */ /* 0x000fc80007ffe0ff */
[----:B------:R-:W-:-:S13]  /*0bc0*/  ISETP.GE.AND P2, PT, R4, R5, PT ;  /* 0x000000050400720c */ /* 0x000fda0003f46270 */
[----:B------:R-:W-:Y:S05]  /*0bd0*/  @!P2 BRA `(.L_x_38) ;  /* 0xfffffffc00c4a947 */ /* 0x000fea000383ffff */
.L_x_37:
[----:B------:R-:W-:-:S05]  /*0be0*/  IMAD.IADD R5, R3, 0x1, -R4 ;  /* 0x0000000103057824 */ /* 0x000fca00078e0a04 */
        /* <DEDUP_REMOVED lines=8> */
[C---:B------:R-:W-:Y:S01]  /*0c70*/  @P2 IADD3 R6, PT, PT, R4.reuse, 0x4, RZ ;  /* 0x0000000404062810 */ /* 0x040fe20007ffe0ff */
[----:B------:R-:W-:-:S07]  /*0c80*/  VIADD R4, R4, 0x8 ;  /* 0x0000000804047836 */ /* 0x000fce0000000000 */
.L_x_39:
[----:B------:R-:W-:-:S13]  /*0c90*/  ISETP.NE.OR P0, PT, R4, R3, P0 ;  /* 0x000000030400720c */ /* 0x000fda0000705670 */
[----:B------:R-:W-:Y:S05]  /*0ca0*/  @!P0 BRA `(.L_x_35) ;  /* 0x0000000000188947 */ /* 0x000fea0003800000 */
.L_x_36:
[----:B------:R-:W-:-:S04]  /*0cb0*/  FSETP.GT.AND P1, PT, R2, RZ, PT ;  /* 0x000000ff0200720b */ /* 0x000fc80003f24000 */
[C---:B------:R-:W-:Y:S02]  /*0cc0*/  SEL R6, R4.reuse, R6, P1 ;  /* 0x0000000604067207 */ /* 0x040fe40000800000 */
[----:B------:R-:W-:Y:S02]  /*0cd0*/  IADD3 R4, PT, PT, R4, 0x4, RZ ;  /* 0x0000000404047810 */ /* 0x000fe40007ffe0ff */
[----:B------:R-:W-:Y:S02]  /*0ce0*/  FSEL R2, R2, RZ, !P1 ;  /* 0x000000ff02027208 */ /* 0x000fe40004800000 */
[----:B------:R-:W-:-:S13]  /*0cf0*/  ISETP.NE.AND P0, PT, R4, R3, PT ;  /* 0x000000030400720c */ /* 0x000fda0003f05270 */
[----:B------:R-:W-:Y:S05]  /*0d00*/  @P0 BRA `(.L_x_36) ;  /* 0xfffffffc00e80947 */ /* 0x000fea000383ffff */
.L_x_35:
[----:B------:R-:W-:-:S09]  /*0d10*/  UISETP.NE.AND UP0, UPT, UR5, URZ, UPT ;  /* 0x000000ff0500728c */ /* 0x000fd2000bf05270 */
[----:B------:R-:W-:Y:S05]  /*0d20*/  BRA.U !UP0, `(.L_x_27) ;  /* 0x0000000108207547 */ /* 0x000fea000b800000 */
[----:B------:R-:W-:-:S05]  /*0d30*/  UMOV UR4, URZ ;  /* 0x000000ff00047c82 */ /* 0x000fca0008000000 */
.L_x_40:
[----:B------:R-:W-:Y:S01]  /*0d40*/  UIADD3 UR4, UPT, UPT, UR4, 0x1, URZ ;  /* 0x0000000104047890 */ /* 0x000fe2000fffe0ff */
[----:B------:R-:W-:-:S03]  /*0d50*/  FSETP.GT.AND P0, PT, R2, RZ, PT ;  /* 0x000000ff0200720b */ /* 0x000fc60003f04000 */
[----:B------:R-:W-:Y:S01]  /*0d60*/  UISETP.NE.AND UP0, UPT, UR4, UR5, UPT ;  /* 0x000000050400728c */ /* 0x000fe2000bf05270 */
[C---:B------:R-:W-:Y:S01]  /*0d70*/  SEL R6, R3.reuse, R6, P0 ;  /* 0x0000000603067207 */ /* 0x040fe20000000000 */
[----:B------:R-:W-:Y:S01]  /*0d80*/  VIADD R3, R3, 0x1 ;  /* 0x0000000103037836 */ /* 0x000fe20000000000 */
[----:B------:R-:W-:-:S06]  /*0d90*/  FSEL R2, R2, RZ, !P0 ;  /* 0x000000ff02027208 */ /* 0x000fcc0004000000 */
[----:B------:R-:W-:Y:S05]  /*0da0*/  BRA.U UP0, `(.L_x_40) ;  /* 0xfffffffd00e47547 */ /* 0x000fea000b83ffff */
.L_x_27:
[----:B------:R-:W0:Y:S01]  /*0db0*/  LDC R9, c[0x0][0x39c] ;  /* 0x0000e700ff097b82 */ /* 0x000e220000000800 */
[----:B------:R-:W-:-:S07]  /*0dc0*/  HFMA2 R11, -RZ, RZ, 1.875, 0 ;  /* 0x3f800000ff0b7431 */ /* 0x000fce00000001ff */
[----:B------:R-:W1:Y:S01]  /*0dd0*/  LDC.64 R2, c[0x0][0x380] ;  /* 0x0000e000ff027b82 */ /* 0x000e620000000a00 */
[C---:B0-----:R-:W-:Y:S01]  /*0de0*/  ISETP.GE.AND P0, PT, R9.reuse, 0x1, PT ;  /* 0x000000010900780c */ /* 0x041fe20003f06270 */
[----:B------:R-:W-:-:S04]  /*0df0*/  IMAD R5, R9, R6, R6 ;  /* 0x0000000609057224 */ /* 0x000fc800078e0206 */
[----:B-1----:R-:W-:-:S05]  /*0e00*/  IMAD.WIDE R6, R5, 0x4, R2 ;  /* 0x0000000405067825 */ /* 0x002fca00078e0202 */
[----:B------:R0:W-:Y:S03]  /*0e10*/  REDG.E.ADD.F32.FTZ.RN.STRONG.GPU desc[UR12][R6.64], R11 ;  /* 0x0000000b060079a6 */ /* 0x0001e6000c12f30c */
[----:B------:R-:W-:Y:S05]  /*0e20*/  @!P0 EXIT ;  /* 0x000000000000894d */ /* 0x000fea0003800000 */
[C---:B------:R-:W-:Y:S01]  /*0e30*/  ISETP.GE.U32.AND P0, PT, R9.reuse, 0x10, PT ;  /* 0x000000100900780c */ /* 0x040fe20003f06070 */
[----:B0-----:R-:W-:Y:S01]  /*0e40*/  IMAD R7, R0, R9, RZ ;  /* 0x0000000900077224 */ /* 0x001fe200078e02ff */
[----:B------:R-:W-:Y:S01]  /*0e50*/  LOP3.LUT P1, R8, R9, 0xf, RZ, 0xc0, !PT ;  /* 0x0000000f09087812 */ /* 0x000fe2000782c0ff */
[----:B------:R-:W-:-:S10]  /*0e60*/  IMAD.MOV.U32 R0, RZ, RZ, RZ ;  /* 0x000000ffff007224 */ /* 0x000fd400078e00ff */
[----:B------:R-:W-:Y:S05]  /*0e70*/  @!P0 BRA `(.L_x_41) ;  /* 0x0000000000b08947 */ /* 0x000fea0003800000 */
[----:B------:R-:W-:Y:S01]  /*0e80*/  LOP3.LUT R0, R9, 0x7ffffff0, RZ, 0xc0, !PT ;  /* 0x7ffffff009007812 */ /* 0x000fe200078ec0ff */
[----:B------:R-:W-:Y:S01]  /*0e90*/  IMAD.MOV.U32 R4, RZ, RZ, R7 ;  /* 0x000000ffff047224 */ /* 0x000fe200078e0007 */
[----:B------:R-:W-:Y:S02]  /*0ea0*/  IADD3 R15, PT, PT, R5, 0x1, RZ ;  /* 0x00000001050f7810 */ /* 0x000fe40007ffe0ff */
[----:B------:R-:W-:-:S07]  /*0eb0*/  IADD3 R6, PT, PT, -R0, RZ, RZ ;  /* 0x000000ff00067210 */ /* 0x000fce0007ffe1ff */
.L_x_42:
[----:B------:R-:W0:Y:S02]  /*0ec0*/  LDC.64 R12, c[0x0][0x388] ;  /* 0x0000e200ff0c7b82 */ /* 0x000e240000000a00 */
[----:B0-----:R-:W-:-:S05]  /*0ed0*/  IMAD.WIDE R12, R4, 0x4, R12 ;  /* 0x00000004040c7825 */ /* 0x001fca00078e020c */
[----:B----4-:R-:W2:Y:S01]  /*0ee0*/  LDG.E R17, desc[UR12][R12.64] ;  /* 0x0000000c0c117981 */ /* 0x010ea2000c1e1900 */
[----:B------:R-:W-:-:S05]  /*0ef0*/  IMAD.WIDE R10, R15, 0x4, R2 ;  /* 0x000000040f0a7825 */ /* 0x000fca00078e0202 */
        /* <DEDUP_REMOVED lines=28> */
[----:B------:R-:W-:-:S05]  /*10c0*/  VIADD R6, R6, 0x10 ;  /* 0x0000001006067836 */ /* 0x000fca0000000000 */
[----:B------:R-:W-:Y:S01]  /*10d0*/  ISETP.NE.AND P0, PT, R6, RZ, PT ;  /* 0x000000ff0600720c */ /* 0x000fe20003f05270 */
[----:B--2---:R4:W-:Y:S04]  /*10e0*/  REDG.E.ADD.F32.FTZ.RN.STRONG.GPU desc[UR12][R10.64+0x38], R21 ;  /* 0x000038150a0079a6 */ /* 0x0049e8000c12f30c */
[----:B---3--:R-:W2:Y:S01]  /*10f0*/  LDG.E R23, desc[UR12][R12.64+0x3c] ;  /* 0x00003c0c0c177981 */ /* 0x008ea2000c1e1900 */
[----:B------:R-:W-:Y:S01]  /*1100*/  IADD3 R15, PT, PT, R15, 0x10, RZ ;  /* 0x000000100f0f7810 */ /* 0x000fe20007ffe0ff */
[----:B------:R-:W-:Y:S02]  /*1110*/  VIADD R4, R4, 0x10 ;  /* 0x0000001004047836 */ /* 0x000fe40000000000 */
[----:B--2---:R4:W-:Y:S04]  /*1120*/  REDG.E.ADD.F32.FTZ.RN.STRONG.GPU desc[UR12][R10.64+0x3c], R23 ;  /* 0x00003c170a0079a6 */ /* 0x0049e8000c12f30c */
[----:B------:R-:W-:Y:S05]  /*1130*/  @P0 BRA `(.L_x_42) ;  /* 0xfffffffc00600947 */ /* 0x000fea000383ffff */
.L_x_41:
[----:B------:R-:W-:Y:S05]  /*1140*/  @!P1 EXIT ;  /* 0x000000000000994d */ /* 0x000fea0003800000 */
[----:B------:R-:W-:Y:S02]  /*1150*/  ISETP.GE.U32.AND P0, PT, R8, 0x8, PT ;  /* 0x000000080800780c */ /* 0x000fe40003f06070 */
[----:B------:R-:W-:Y:S02]  /*1160*/  LOP3.LUT R6, R9, 0x7, RZ, 0xc0, !PT ;  /* 0x0000000709067812 */ /* 0x000fe400078ec0ff */
[----:B------:R-:W-:Y:S02]  /*1170*/  IADD3 R15, PT, PT, R5, 0x1, RZ ;  /* 0x00000001050f7810 */ /* 0x000fe40007ffe0ff */
[----:B------:R-:W-:-:S07]  /*1180*/  ISETP.NE.AND P1, PT, R6, RZ, PT ;  /* 0x000000ff0600720c */ /* 0x000fce0003f25270 */
[----:B------:R-:W-:Y:S06]  /*1190*/  @!P0 BRA `(.L_x_43) ;  /* 0x0000000000588947 */ /* 0x000fec0003800000 */
[----:B----4-:R-:W0:Y:S01]  /*11a0*/  LDC.64 R10, c[0x0][0x388] ;  /* 0x0000e200ff0a7b82 */ /* 0x010e220000000a00 */
[----:B------:R-:W-:-:S04]  /*11b0*/  IMAD.IADD R13, R7, 0x1, R0 ;  /* 0x00000001070d7824 */ /* 0x000fc800078e0200 */
[----:B0-----:R-:W-:-:S05]  /*11c0*/  IMAD.WIDE R10, R13, 0x4, R10 ;  /* 0x000000040d0a7825 */ /* 0x001fca00078e020a */
[----:B------:R-:W2:Y:S01]  /*11d0*/  LDG.E R17, desc[UR12][R10.64] ;  /* 0x0000000c0a117981 */ /* 0x000ea2000c1e1900 */
[----:B------:R-:W-:-:S05]  /*11e0*/  IADD3 R13, PT, PT, R0, R15, RZ ;  /* 0x0000000f000d7210 */ /* 0x000fca0007ffe0ff */
        /* <DEDUP_REMOVED lines=8> */
[----:B------:R-:W3:Y:S04]  /*1270*/  LDG.E R25, desc[UR12][R10.64+0x10] ;  /* 0x0000100c0a197981 */ /* 0x000ee8000c1e1900 */
[----:B---3--:R2:W-:Y:S04]  /*1280*/  REDG.E.ADD.F32.FTZ.RN.STRONG.GPU desc[UR12][R12.64+0x10], R25 ;  /* 0x000010190c0079a6 */ /* 0x0085e8000c12f30c */
[----:B------:R-:W3:Y:S04]  /*1290*/  LDG.E R27, desc[UR12][R10.64+0x14] ;  /* 0x0000140c0a1b7981 */ /* 0x000ee8000c1e1900 */
[----:B---3--:R2:W-:Y:S04]  /*12a0*/  REDG.E.ADD.F32.FTZ.RN.STRONG.GPU desc[UR12][R12.64+0x14], R27 ;  /* 0x0000141b0c0079a6 */ /* 0x0085e8000c12f30c */
[----:B0-----:R-:W3:Y:S04]  /*12b0*/  LDG.E R17, desc[UR12][R10.64+0x18] ;  /* 0x0000180c0a117981 */ /* 0x001ee8000c1e1900 */
[----:B---3--:R2:W-:Y:S04]  /*12c0*/  REDG.E.ADD.F32.FTZ.RN.STRONG.GPU desc[UR12][R12.64+0x18], R17 ;  /* 0x000018110c0079a6 */ /* 0x0085e8000c12f30c */
[----:B-1----:R-:W3:Y:S01]  /*12d0*/  LDG.E R19, desc[UR12][R10.64+0x1c] ;  /* 0x00001c0c0a137981 */ /* 0x002ee2000c1e1900 */
[----:B------:R-:W-:-:S03]  /*12e0*/  VIADD R0, R0, 0x8 ;  /* 0x0000000800007836 */ /* 0x000fc60000000000 */
[----:B---3--:R2:W-:Y:S04]  /*12f0*/  REDG.E.ADD.F32.FTZ.RN.STRONG.GPU desc[UR12][R12.64+0x1c], R19 ;  /* 0x00001c130c0079a6 */ /* 0x0085e8000c12f30c */
.L_x_43:
[----:B------:R-:W-:Y:S05]  /*1300*/  @!P1 EXIT ;  /* 0x000000000000994d */ /* 0x000fea0003800000 */
[----:B------:R-:W-:Y:S02]  /*1310*/  ISETP.GE.U32.AND P0, PT, R6, 0x4, PT ;  /* 0x000000040600780c */ /* 0x000fe40003f06070 */
[----:B------:R-:W-:-:S04]  /*1320*/  LOP3.LUT R4, R9, 0x3, RZ, 0xc0, !PT ;  /* 0x0000000309047812 */ /* 0x000fc800078ec0ff */
[----:B------:R-:W-:-:S07]  /*1330*/  ISETP.NE.AND P1, PT, R4, RZ, PT ;  /* 0x000000ff0400720c */ /* 0x000fce0003f25270 */
[----:B------:R-:W-:Y:S06]  /*1340*/  @!P0 BRA `(.L_x_44) ;  /* 0x0000000000388947 */ /* 0x000fec0003800000 */
[----:B------:R-:W0:Y:S01]  /*1350*/  LDC.64 R8, c[0x0][0x388] ;  /* 0x0000e200ff087b82 */ /* 0x000e220000000a00 */
[----:B----4-:R-:W-:-:S05]  /*1360*/  IADD3 R11, PT, PT, R7, R0, RZ ;  /* 0x00000000070b7210 */ /* 0x010fca0007ffe0ff */
[----:B0-----:R-:W-:-:S05]  /*1370*/  IMAD.WIDE R10, R11, 0x4, R8 ;  /* 0x000000040b0a7825 */ /* 0x001fca00078e0208 */
[----:B--2---:R-:W2:Y:S01]  /*1380*/  LDG.E R13, desc[UR12][R10.64] ;  /* 0x0000000c0a0d7981 */ /* 0x004ea2000c1e1900 */
[----:B------:R-:W-:-:S04]  /*1390*/  IMAD.IADD R9, R0, 0x1, R15 ;  /* 0x0000000100097824 */ /* 0x000fc800078e020f */
[----:B------:R-:W-:-:S05]  /*13a0*/  IMAD.WIDE R8, R9, 0x4, R2 ;  /* 0x0000000409087825 */ /* 0x000fca00078e0202 */
[----:B--2---:R0:W-:Y:S04]  /*13b0*/  REDG.E.ADD.F32.FTZ.RN.STRONG.GPU desc[UR12][R8.64], R13 ;  /* 0x0000000d080079a6 */ /* 0x0041e8000c12f30c */
[----:B------:R-:W2:Y:S04]  /*13c0*/  LDG.E R15, desc[UR12][R10.64+0x4] ;  /* 0x0000040c0a0f7981 */ /* 0x000ea8000c1e1900 */
[----:B--2---:R0:W-:Y:S04]  /*13d0*/  REDG.E.ADD.F32.FTZ.RN.STRONG.GPU desc[UR12][R8.64+0x4], R15 ;  /* 0x0000040f080079a6 */ /* 0x0041e8000c12f30c */
[----:B------:R-:W2:Y:S04]  /*13e0*/  LDG.E R17, desc[UR12][R10.64+0x8] ;  /* 0x0000080c0a117981 */ /* 0x000ea8000c1e1900 */
[----:B--2---:R0:W-:Y:S04]  /*13f0*/  REDG.E.ADD.F32.FTZ.RN.STRONG.GPU desc[UR12][R8.64+0x8], R17 ;  /* 0x00000811080079a6 */ /* 0x0041e8000c12f30c */
[----:B------:R-:W2:Y:S01]  /*1400*/  LDG.E R19, desc[UR12][R10.64+0xc] ;  /* 0x00000c0c0a137981 */ /* 0x000ea2000c1e1900 */
[----:B------:R-:W-:-:S03]  /*1410*/  IADD3 R0, PT, PT, R0, 0x4, RZ ;  /* 0x0000000400007810 */ /* 0x000fc60007ffe0ff */
[----:B--2---:R0:W-:Y:S04]  /*1420*/  REDG.E.ADD.F32.FTZ.RN.STRONG.GPU desc[UR12][R8.64+0xc], R19 ;  /* 0x00000c13080079a6 */ /* 0x0041e8000c12f30c */
.L_x_44:
[----:B------:R-:W-:Y:S05]  /*1430*/  @!P1 EXIT ;  /* 0x000000000000994d */ /* 0x000fea0003800000 */
[----:B0-----:R-:W0:Y:S01]  /*1440*/  LDC.64 R8, c[0x0][0x388] ;  /* 0x0000e200ff087b82 */ /* 0x001e220000000a00 */
[----:B----4-:R-:W-:Y:S01]  /*1450*/  IMAD.IADD R11, R7, 0x1, R0 ;  /* 0x00000001070b7824 */ /* 0x010fe200078e0200 */
[----:B--2---:R-:W-:Y:S02]  /*1460*/  IADD3 R13, PT, PT, R0, 0x1, R5 ;  /* 0x00000001000d7810 */ /* 0x004fe40007ffe005 */
[----:B------:R-:W-:-:S07]  /*1470*/  IADD3 R0, PT, PT, -R4, RZ, RZ ;  /* 0x000000ff04007210 */ /* 0x000fce0007ffe1ff */
.L_x_45:
[----:B01----:R-:W-:-:S06]  /*1480*/  IMAD.WIDE R4, R11, 0x4, R8 ;  /* 0x000000040b047825 */ /* 0x003fcc00078e0208 */
[----:B------:R-:W2:Y:S01]  /*1490*/  LDG.E R5, desc[UR12][R4.64] ;  /* 0x0000000c04057981 */ /* 0x000ea2000c1e1900 */
[----:B------:R-:W-:Y:S02]  /*14a0*/  VIADD R0, R0, 0x1 ;  /* 0x0000000100007836 */ /* 0x000fe40000000000 */
[----:B------:R-:W-:-:S03]  /*14b0*/  IMAD.WIDE R6, R13, 0x4, R2 ;  /* 0x000000040d067825 */ /* 0x000fc600078e0202 */
[----:B------:R-:W-:Y:S01]  /*14c0*/  ISETP.NE.AND P0, PT, R0, RZ, PT ;  /* 0x000000ff0000720c */ /* 0x000fe20003f05270 */
[----:B------:R-:W-:Y:S01]  /*14d0*/  VIADD R13, R13, 0x1 ;  /* 0x000000010d0d7836 */ /* 0x000fe20000000000 */
[----:B------:R-:W-:Y:S01]  /*14e0*/  IADD3 R11, PT, PT, R11, 0x1, RZ ;  /* 0x000000010b0b7810 */ /* 0x000fe20007ffe0ff */
[----:B--2---:R1:W-:Y:S10]  /*14f0*/  REDG.E.ADD.F32.FTZ.RN.STRONG.GPU desc[UR12][R6.64], R5 ;  /* 0x00000005060079a6 */ /* 0x0043f4000c12f30c */
[----:B------:R-:W-:Y:S05]  /*1500*/  @P0 BRA `(.L_x_45) ;  /* 0xfffffffc00dc0947 */ /* 0x000fea000383ffff */
[----:B------:R-:W-:Y:S05]  /*1510*/  EXIT ;  /* 0x000000000000794d */ /* 0x000fea0003800000 */
.L_x_46:
        /* <DEDUP_REMOVED lines=14> */
.L_x_75:


//--------------------- .text.closest_with_reduce_uchar --------------------------
	.section	.text.closest_with_reduce_uchar,"ax",@progbits
	.align	128
        .global         closest_with_reduce_uchar
        .type           closest_with_reduce_uchar,@function
        .size           closest_with_reduce_uchar,(.L_x_76 - closest_with_reduce_uchar)
        .other          closest_with_reduce_uchar,@"STO_CUDA_ENTRY STV_DEFAULT"
closest_with_reduce_uchar:
.text.closest_with_reduce_uchar:
        /* <DEDUP_REMOVED lines=16> */
[----:B------:R-:W-:Y:S02]  /*0100*/  ULOP3.LUT UR5, UR6, 0x7ffffff8, URZ, 0xc0, !UPT ;  /* 0x7ffffff806057892 */ /* 0x000fe4000f8ec0ff */
[----:B------:R-:W-:Y:S01]  /*0110*/  IMAD R7, R0, UR6, RZ ;  /* 0x0000000600077c24 */ /* 0x000fe2000f8e02ff */
[----:B------:R-:W-:Y:S01]  /*0120*/  ULOP3.LUT UR8, UR6, 0x7, URZ, 0xc0, !UPT ;  /* 0x0000000706087892 */ /* 0x000fe2000f8ec0ff */
[----:B------:R-:W-:Y:S01]  /*0130*/  IMAD.MOV.U32 R8, RZ, RZ, 0x4cbebc20 ;  /* 0x4cbebc20ff087424 */ /* 0x000fe200078e00ff */
[----:B------:R-:W-:Y:S01]  /*0140*/  UIADD3 UR7, UPT, UPT, -UR5, URZ, URZ ;  /* 0x000000ff05077290 */ /* 0x000fe2000fffe1ff */
[----:B------:R-:W-:Y:S02]  /*0150*/  IMAD.MOV.U32 R9, RZ, RZ, RZ ;  /* 0x000000ffff097224 */ /* 0x000fe400078e00ff */
[----:B------:R-:W-:-:S09]  /*0160*/  IMAD.MOV.U32 R6, RZ, RZ, RZ ;  /* 0x000000ffff067224 */ /* 0x000fd200078e00ff */
.L_x_54:
[----:B------:R-:W0:Y:S01]  /*0170*/  LDCU UR6, c[0x0][0x39c] ;  /* 0x00007380ff0677ac */ /* 0x000e220008000800 */
[----:B------:R-:W-:Y:S01]  /*0180*/  IMAD.MOV.U32 R11, RZ, RZ, RZ ;  /* 0x000000ffff0b7224 */ /* 0x000fe200078e00ff */
[----:B------:R-:W-:Y:S01]  /*0190*/  UMOV UR4, URZ ;  /* 0x000000ff00047c82 */ /* 0x000fe20008000000 */
[----:B0-----:R-:W-:Y:S02]  /*01a0*/  UISETP.GE.U32.AND UP0, UPT, UR6, 0x8, UPT ;  /* 0x000000080600788c */ /* 0x001fe4000bf06070 */
[----:B------:R-:W-:-:S07]  /*01b0*/  IMAD R10, R9, UR6, RZ ;  /* 0x00000006090a7c24 */ /* 0x000fce000f8e02ff */
[----:B------:R-:W-:Y:S05]  /*01c0*/  BRA.U !UP0, `(.L_x_49) ;  /* 0x0000000108e47547 */ /* 0x000fea000b800000 */
[----:B------:R-:W0:Y:S01]  /*01d0*/  LDC.64 R2, c[0x0][0x390] ;  /* 0x0000e400ff027b82 */ /* 0x000e220000000a00 */
[----:B------:R-:W-:Y:S01]  /*01e0*/  IMAD.MOV.U32 R11, RZ, RZ, RZ ;  /* 0x000000ffff0b7224 */ /* 0x000fe200078e00ff */
[----:B------:R-:W1:Y:S01]  /*01f0*/  LDCU.64 UR10, c[0x0][0x388] ;  /* 0x00007100ff0a77ac */ /* 0x000e620008000a00 */
[----:B------:R-:W-:Y:S01]  /*0200*/  IMAD.MOV.U32 R12, RZ, RZ, R7 ;  /* 0x000000ffff0c7224 */ /* 0x000fe200078e0007 */
[----:B------:R-:W-:Y:S01]  /*0210*/  UMOV UR4, UR7 ;  /* 0x0000000700047c82 */ /* 0x000fe20008000000 */
[----:B0-----:R-:W-:-:S03]  /*0220*/  IMAD.WIDE.U32 R2, R10, 0x4, R2 ;  /* 0x000000040a027825 */ /* 0x001fc600078e0002 */
[----:B------:R-:W-:-:S05]  /*0230*/  IADD3 R2, P0, PT, R2, 0x10, RZ ;  /* 0x0000001002027810 */ /* 0x000fca0007f1e0ff */
[----:B-1----:R-:W-:-:S08]  /*0240*/  IMAD.X R3, RZ, RZ, R3, P0 ;  /* 0x000000ffff037224 */ /* 0x002fd000000e0603 */
.L_x_50:
[C---:B------:R-:W-:Y:S01]  /*0250*/  IADD3 R4, P0, PT, R12.reuse, UR10, RZ ;  /* 0x0000000a0c047c10 */ /* 0x040fe2000ff1e0ff */
[----:B------:R-:W2:Y:S03]  /*0260*/  LDG.E R28, desc[UR12][R2.64+-0x10] ;  /* 0xfffff00c021c7981 */ /* 0x000ea6000c1e1900 */
[----:B------:R-:W-:Y:S01]  /*0270*/  LEA.HI.X.SX32 R5, R12, UR11, 0x1, P0 ;  /* 0x0000000b0c057c11 */ /* 0x000fe200080f0eff */
[----:B------:R-:W3:Y:S04]  /*0280*/  LDG.E R22, desc[UR12][R2.64+-0xc] ;  /* 0xfffff40c02167981 */ /* 0x000ee8000c1e1900 */
[----:B------:R-:W4:Y:S04]  /*0290*/  LDG.E.U8 R27, desc[UR12][R4.64] ;  /* 0x0000000c041b7981 */ /* 0x000f28000c1e1100 */
[----:B------:R-:W5:Y:S04]  /*02a0*/  LDG.E.U8 R23, desc[UR12][R4.64+0x1] ;  /* 0x0000010c04177981 */ /* 0x000f68000c1e1100 */
[----:B------:R-:W3:Y:S04]  /*02b0*/  LDG.E.U8 R21, desc[UR12][R4.64+0x2] ;  /* 0x0000020c04157981 */ /* 0x000ee8000c1e1100 */
[----:B------:R-:W3:Y:S04]  /*02c0*/  LDG.E.U8 R19, desc[UR12][R4.64+0x3] ;  /* 0x0000030c04137981 */ /* 0x000ee8000c1e1100 */
[----:B------:R-:W3:Y:S04]  /*02d0*/  LDG.E R20, desc[UR12][R2.64+-0x8] ;  /* 0xfffff80c02147981 */ /* 0x000ee8000c1e1900 */
        /* <DEDUP_REMOVED lines=8> */
[----:B------:R0:W3:Y:S01]  /*0360*/  LDG.E R24, desc[UR12][R2.64+0xc] ;  /* 0x00000c0c02187981 */ /* 0x0000e2000c1e1900 */
[----:B------:R-:W-:-:S04]  /*0370*/  UIADD3 UR4, UPT, UPT, UR4, 0x8, URZ ;  /* 0x0000000804047890 */ /* 0x000fc8000fffe0ff */
[----:B------:R-:W-:Y:S01]  /*0380*/  UISETP.NE.AND UP0, UPT, UR4, URZ, UPT ;  /* 0x000000ff0400728c */ /* 0x000fe2000bf05270 */
[----:B0-----:R-:W-:Y:S01]  /*0390*/  IADD3 R2, P0, PT, R2, 0x20, RZ ;  /* 0x0000002002027810 */ /* 0x001fe20007f1e0ff */
[----:B------:R-:W-:-:S04]  /*03a0*/  VIADD R12, R12, 0x8 ;  /* 0x000000080c0c7836 */ /* 0x000fc80000000000 */
[----:B------:R-:W-:Y:S01]  /*03b0*/  IMAD.X R3, RZ, RZ, R3, P0 ;  /* 0x000000ffff037224 */ /* 0x000fe200000e0603 */
[----:B----4-:R-:W-:Y:S02]  /*03c0*/  I2FP.F32.U32 R27, R27 ;  /* 0x0000001b001b7245 */ /* 0x010fe40000201000 */
[----:B-----5:R-:W-:-:S03]  /*03d0*/  I2FP.F32.U32 R23, R23 ;  /* 0x0000001700177245 */ /* 0x020fc60000201000 */
[----:B--2---:R-:W-:Y:S01]  /*03e0*/  FADD R28, R28, -R27 ;  /* 0x8000001b1c1c7221 */ /* 0x004fe20000000000 */
[----:B---3--:R-:W-:-:S03]  /*03f0*/  I2FP.F32.U32 R21, R21 ;  /* 0x0000001500157245 */ /* 0x008fc60000201000 */
[----:B------:R-:W-:Y:S01]  /*0400*/  FFMA R11, R28, R28, R11 ;  /* 0x0000001c1c0b7223 */ /* 0x000fe2000000000b */
[----:B------:R-:W-:Y:S01]  /*0410*/  FADD R22, R22, -R23 ;  /* 0x8000001716167221 */ /* 0x000fe20000000000 */
[----:B------:R-:W-:-:S03]  /*0420*/  I2FP.F32.U32 R19, R19 ;  /* 0x0000001300137245 */ /* 0x000fc60000201000 */
        /* <DEDUP_REMOVED lines=13> */
[----:B------:R-:W-:-:S04]  /*0500*/  FADD R26, R26, -R13 ;  /* 0x8000000d1a1a7221 */ /* 0x000fc80000000000 */
[----:B------:R-:W-:Y:S01]  /*0510*/  FFMA R11, R26, R26, R11 ;  /* 0x0000001a1a0b7223 */ /* 0x000fe2000000000b */
[----:B------:R-:W-:-:S04]  /*0520*/  FADD R24, R24, -R25 ;  /* 0x8000001918187221 */ /* 0x000fc80000000000 */
[----:B------:R-:W-:Y:S01]  /*0530*/  FFMA R11, R24, R24, R11 ;  /* 0x00000018180b7223 */ /* 0x000fe2000000000b */
[----:B------:R-:W-:Y:S06]  /*0540*/  BRA.U UP0, `(.L_x_50) ;  /* 0xfffffffd00407547 */ /* 0x000fec000b83ffff */
[----:B------:R-:W-:-:S05]  /*0550*/  UMOV UR4, UR5 ;  /* 0x0000000500047c82 */ /* 0x000fca0008000000 */
.L_x_49:
[----:B------:R-:W-:-:S09]  /*0560*/  UISETP.NE.AND UP0, UPT, UR8, URZ, UPT ;  /* 0x000000ff0800728c */ /* 0x000fd2000bf05270 */
[----:B------:R-:W-:Y:S05]  /*0570*/  BRA.U !UP0, `(.L_x_51) ;  /* 0x0000000508387547 */ /* 0x000fea000b800000 */
[----:B------:R-:W-:Y:S02]  /*0580*/  UIADD3 UR9, UPT, UPT, UR8, -0x1, URZ ;  /* 0xffffffff08097890 */ /* 0x000fe4000fffe0ff */
[----:B------:R-:W-:Y:S02]  /*0590*/  ULOP3.LUT UP1, UR10, UR6, 0x3, URZ, 0xc0, !UPT ;  /* 0x00000003060a7892 */ /* 0x000fe4000f82c0ff */
[----:B------:R-:W-:-:S09]  /*05a0*/  UISETP.GE.U32.AND UP0, UPT, UR9, 0x3, UPT ;  /* 0x000000030900788c */ /* 0x000fd2000bf06070 */
[----:B------:R-:W-:Y:S05]  /*05b0*/  BRA.U !UP0, `(.L_x_52) ;  /* 0x0000000108847547 */ /* 0x000fea000b800000 */
[----:B------:R-:W0:Y:S01]  /*05c0*/  LDCU.64 UR14, c[0x0][0x388] ;  /* 0x00007100ff0e77ac */ /* 0x000e220008000a00 */
[----:B------:R-:W1:Y:S01]  /*05d0*/  LDC.64 R12, c[0x0][0x390] ;  /* 0x0000e400ff0c7b82 */ /* 0x000e620000000a00 */
[----:B------:R-:W-:Y:S02]  /*05e0*/  VIADD R3, R7, UR4 ;  /* 0x0000000407037c36 */ /* 0x000fe40008000000 */
[----:B------:R-:W-:-:S05]  /*05f0*/  VIADD R15, R10, UR4 ;  /* 0x000000040a0f7c36 */ /* 0x000fca0008000000 */
[----:B------:R-:W2:Y:S01]  /*0600*/  LDC.64 R4, c[0x0][0x390] ;  /* 0x0000e400ff047b82 */ /* 0x000ea20000000a00 */
[----:B0-----:R-:W-:-:S04]  /*0610*/  IADD3 R2, P0, PT, R3, UR14, RZ ;  /* 0x0000000e03027c10 */ /* 0x001fc8000ff1e0ff */
[----:B------:R-:W-:Y:S02]  /*0620*/  LEA.HI.X.SX32 R3, R3, UR15, 0x1, P0 ;  /* 0x0000000f03037c11 */ /* 0x000fe400080f0eff */
[----:B------:R-:W-:Y:S01]  /*0630*/  IADD3 R16, P0, PT, R10, UR4, RZ ;  /* 0x000000040a107c10 */ /* 0x000fe2000ff1e0ff */
[----:B-1----:R-:W-:Y:S02]  /*0640*/  IMAD.WIDE.U32 R12, R15, 0x4, R12 ;  /* 0x000000040f0c7825 */ /* 0x002fe400078e000c */
[----:B------:R-:W3:Y:S02]  /*0650*/  LDG.E.U8 R14, desc[UR12][R2.64] ;  /* 0x0000000c020e7981 */ /* 0x000ee4000c1e1100 */
[----:B------:R-:W-:Y:S02]  /*0660*/  IMAD.X R15, RZ, RZ, RZ, P0 ;  /* 0x000000ffff0f7224 */ /* 0x000fe400000e06ff */
[----:B------:R-:W4:Y:S01]  /*0670*/  LDG.E.U8 R17, desc[UR12][R2.64+0x1] ;  /* 0x0000010c02117981 */ /* 0x000f22000c1e1100 */
[----:B--2---:R-:W-:-:S03]  /*0680*/  LEA R4, P0, R16, R4, 0x2 ;  /* 0x0000000410047211 */ /* 0x004fc600078010ff */
[----:B------:R-:W2:Y:S01]  /*0690*/  LDG.E R12, desc[UR12][R12.64] ;  /* 0x0000000c0c0c7981 */ /* 0x000ea2000c1e1900 */
[----:B------:R-:W-:-:S03]  /*06a0*/  LEA.HI.X R5, R16, R5, R15, 0x2, P0 ;  /* 0x0000000510057211 */ /* 0x000fc600000f140f */
[----:B------:R-:W5:Y:S04]  /*06b0*/  LDG.E.U8 R19, desc[UR12][R2.64+0x2] ;  /* 0x0000020c02137981 */ /* 0x000f68000c1e1100 */
[----:B------:R-:W5:Y:S04]  /*06c0*/  LDG.E R16, desc[UR12][R4.64+0x4] ;  /* 0x0000040c04107981 */ /* 0x000f68000c1e1900 */
[----:B------:R-:W5:Y:S04]  /*06d0*/  LDG.E.U8 R21, desc[UR12][R2.64+0x3] ;  /* 0x0000030c02157981 */ /* 0x000f68000c1e1100 */
[----:B------:R-:W5:Y:S04]  /*06e0*/  LDG.E R18, desc[UR12][R4.64+0x8] ;  /* 0x0000080c04127981 */ /* 0x000f68000c1e1900 */
[----:B------:R-:W5:Y:S01]  /*06f0*/  LDG.E R20, desc[UR12][R4.64+0xc] ;  /* 0x00000c0c04147981 */ /* 0x000f62000c1e1900 */
[----:B------:R-:W-:Y:S01]  /*0700*/  UIADD3 UR4, UPT, UPT, UR4, 0x4, URZ ;  /* 0x0000000404047890 */ /* 0x000fe2000fffe0ff */
[----:B---3--:R-:W-:-:S02]  /*0710*/  I2FP.F32.U32 R15, R14 ;  /* 0x0000000e000f7245 */ /* 0x008fc40000201000 */
[----:B----4-:R-:W-:-:S03]  /*0720*/  I2FP.F32.U32 R17, R17 ;  /* 0x0000001100117245 */ /* 0x010fc60000201000 */
[----:B--2---:R-:W-:Y:S01]  /*0730*/  FADD R14, R12, -R15 ;  /* 0x8000000f0c0e7221 */ /* 0x004fe20000000000 */
[----:B-----5:R-:W-:-:S03]  /*0740*/  I2FP.F32.U32 R19, R19 ;  /* 0x0000001300137245 */ /* 0x020fc60000201000 */
[----:B------:R-:W-:Y:S01]  /*0750*/  FFMA R11, R14, R14, R11 ;  /* 0x0000000e0e0b7223 */ /* 0x000fe2000000000b */
[----:B------:R-:W-:Y:S01]  /*0760*/  FADD R16, R16, -R17 ;  /* 0x8000001110107221 */ /* 0x000fe20000000000 */
[----:B------:R-:W-:-:S03]  /*0770*/  I2FP.F32.U32 R21, R21 ;  /* 0x0000001500157245 */ /* 0x000fc60000201000 */
[----:B------:R-:W-:Y:S01]  /*0780*/  FFMA R11, R16, R16, R11 ;  /* 0x00000010100b7223 */ /* 0x000fe2000000000b */
[----:B------:R-:W-:Y:S01]  /*0790*/  FADD R18, R18, -R19 ;  /* 0x8000001312127221 */ /* 0x000fe20000000000 */
[----:B------:R-:W-:-:S03]  /*07a0*/  FADD R20, R20, -R21 ;  /* 0x8000001514147221 */ /* 0x000fc60000000000 */
[----:B------:R-:W-:-:S04]  /*07b0*/  FFMA R11, R18, R18, R11 ;  /* 0x00000012120b7223 */ /* 0x000fc8000000000b */
[----:B------:R-:W-:-:S07]  /*07c0*/  FFMA R11, R20, R20, R11 ;  /* 0x00000014140b7223 */ /* 0x000fce000000000b */
.L_x_52:
[----:B------:R-:W-:Y:S05]  /*07d0*/  BRA.U !UP1, `(.L_x_51) ;  /* 0x0000000109a07547 */ /* 0x000fea000b800000 */
[----:B------:R-:W-:Y:S02]  /*07e0*/  UISETP.NE.AND UP0, UPT, UR10, 0x1, UPT ;  /* 0x000000010a00788c */ /* 0x000fe4000bf05270 */
[----:B------:R-:W-:-:S04]  /*07f0*/  ULOP3.LUT UR6, UR6, 0x1, URZ, 0xc0, !UPT ;  /* 0x0000000106067892 */ /* 0x000fc8000f8ec0ff */
[----:B------:R-:W-:-:S03]  /*0800*/  UISETP.NE.U32.AND UP1, UPT, UR6, 0x1, UPT ;  /* 0x000000010600788c */ /* 0x000fc6000bf25070 */
[----:B------:R-:W-:Y:S08]  /*0810*/  BRA.U !UP0, `(.L_x_53) ;  /* 0x00000001085c7547 */ /* 0x000ff0000b800000 */
[----:B------:R-:W0:Y:S01]  /*0820*/  LDC.64 R12, c[0x0][0x390] ;  /* 0x0000e400ff0c7b82 */ /* 0x000e220000000a00 */
[----:B------:R-:W1:Y:S01]  /*0830*/  LDCU.64 UR10, c[0x0][0x388] ;  /* 0x00007100ff0a77ac */ /* 0x000e620008000a00 */
[----:B------:R-:W-:Y:S01]  /*0840*/  VIADD R3, R7, UR4 ;  /* 0x0000000407037c36 */ /* 0x000fe20008000000 */
[C---:B------:R-:W-:Y:S01]  /*0850*/  IADD3 R16, P1, PT, R10.reuse, UR4, RZ ;  /* 0x000000040a107c10 */ /* 0x040fe2000ff3e0ff */
[----:B------:R-:W-:-:S04]  /*0860*/  VIADD R15, R10, UR4 ;  /* 0x000000040a0f7c36 */ /* 0x000fc80008000000 */
[----:B------:R-:W2:Y:S01]  /*0870*/  LDC.64 R4, c[0x0][0x390] ;  /* 0x0000e400ff047b82 */ /* 0x000ea20000000a00 */
[----:B-1----:R-:W-:-:S04]  /*0880*/  IADD3 R2, P0, PT, R3, UR10, RZ ;  /* 0x0000000a03027c10 */ /* 0x002fc8000ff1e0ff */
[----:B------:R-:W-:Y:S01]  /*0890*/  LEA.HI.X.SX32 R3, R3, UR11, 0x1, P0 ;  /* 0x0000000b03037c11 */ /* 0x000fe200080f0eff */
[----:B0-----:R-:W-:-:S04]  /*08a0*/  IMAD.WIDE.U32 R12, R15, 0x4, R12 ;  /* 0x000000040f0c7825 */ /* 0x001fc800078e000c */
[----:B------:R-:W-:Y:S01]  /*08b0*/  IMAD.X R15, RZ, RZ, RZ, P1 ;  /* 0x000000ffff0f7224 */ /* 0x000fe200008e06ff */
[----:B------:R-:W3:Y:S01]  /*08c0*/  LDG.E.U8 R14, desc[UR12][R2.64] ;  /* 0x0000000c020e7981 */ /* 0x000ee2000c1e1100 */
[----:B--2---:R-:W-:-:S03]  /*08d0*/  LEA R4, P0, R16, R4, 0x2 ;  /* 0x0000000410047211 */ /* 0x004fc600078010ff */
[----:B------:R-:W2:Y:S01]  /*08e0*/  LDG.E R12, desc[UR12][R12.64] ;  /* 0x0000000c0c0c7981 */ /* 0x000ea2000c1e1900 */
[----:B------:R-:W-:-:S03]  /*08f0*/  LEA.HI.X R5, R16, R5, R15, 0x2, P0 ;  /* 0x0000000510057211 */ /* 0x000fc600000f140f */
[----:B------:R-:W4:Y:S04]  /*0900*/  LDG.E.U8 R16, desc[UR12][R2.64+0x1] ;  /* 0x0000010c02107981 */ /* 0x000f28000c1e1100 */
[----:B------:R-:W5:Y:S01]  /*0910*/  LDG.E R4, desc[UR12][R4.64+0x4] ;  /* 0x0000040c04047981 */ /* 0x000f62000c1e1900 */
[----:B------:R-:W-:Y:S01]  /*0920*/  UIADD3 UR4, UPT, UPT, UR4, 0x2, URZ ;  /* 0x0000000204047890 */ /* 0x000fe2000fffe0ff */
[----:B---3--:R-:W-:-:S05]  /*0930*/  I2FP.F32.U32 R15, R14 ;  /* 0x0000000e000f7245 */ /* 0x008fca0000201000 */
[----:B--2---:R-:W-:Y:S01]  /*0940*/  FADD R14, R12, -R15 ;  /* 0x8000000f0c0e7221 */ /* 0x004fe20000000000 */
[----:B----4-:R-:W-:-:S03]  /*0950*/  I2FP.F32.U32 R17, R16 ;  /* 0x0000001000117245 */ /* 0x010fc60000201000 */
[----:B------:R-:W-:Y:S02]  /*0960*/  FFMA R11, R14, R14, R11 ;  /* 0x0000000e0e0b7223 */ /* 0x000fe4000000000b */
[----:B-----5:R-:W-:-:S04]  /*0970*/  FADD R16, R4, -R17 ;  /* 0x8000001104107221 */ /* 0x020fc80000000000 */
[----:B------:R-:W-:-:S07]  /*0980*/  FFMA R11, R16, R16, R11 ;  /* 0x00000010100b7223 */ /* 0x000fce000000000b */
.L_x_53:
[----:B------:R-:W-:Y:S05]  /*0990*/  BRA.U UP1, `(.L_x_51) ;  /* 0x0000000101307547 */ /* 0x000fea000b800000 */
[----:B------:R-:W0:Y:S01]  /*09a0*/  LDCU.64 UR10, c[0x0][0x388] ;  /* 0x00007100ff0a77ac */ /* 0x000e220008000a00 */
[----:B------:R-:W1:Y:S01]  /*09b0*/  LDC.64 R2, c[0x0][0x390] ;  /* 0x0000e400ff027b82 */ /* 0x000e620000000a00 */
[----:B------:R-:W-:Y:S02]  /*09c0*/  VIADD R5, R7, UR4 ;  /* 0x0000000407057c36 */ /* 0x000fe40008000000 */
[----:B------:R-:W-:-:S03]  /*09d0*/  VIADD R13, R10, UR4 ;  /* 0x000000040a0d7c36 */ /* 0x000fc60008000000 */
[----:B0-----:R-:W-:-:S04]  /*09e0*/  IADD3 R4, P0, PT, R5, UR10, RZ ;  /* 0x0000000a05047c10 */ /* 0x001fc8000ff1e0ff */
[----:B------:R-:W-:Y:S01]  /*09f0*/  LEA.HI.X.SX32 R5, R5, UR11, 0x1, P0 ;  /* 0x0000000b05057c11 */ /* 0x000fe200080f0eff */
[----:B-1----:R-:W-:-:S04]  /*0a00*/  IMAD.WIDE.U32 R2, R13, 0x4, R2 ;  /* 0x000000040d027825 */ /* 0x002fc800078e0002 */
[----:B------:R-:W2:Y:S04]  /*0a10*/  LDG.E.U8 R4, desc[UR12][R4.64] ;  /* 0x0000000c04047981 */ /* 0x000ea8000c1e1100 */
[----:B------:R-:W3:Y:S01]  /*0a20*/  LDG.E R2, desc[UR12][R2.64] ;  /* 0x0000000c02027981 */ /* 0x000ee2000c1e1900 */
[----:B--2---:R-:W-:-:S05]  /*0a30*/  I2FP.F32.U32 R13, R4 ;  /* 0x00000004000d7245 */ /* 0x004fca0000201000 */
[----:B---3--:R-:W-:-:S04]  /*0a40*/  FADD R10, R2, -R13 ;  /* 0x8000000d020a7221 */ /* 0x008fc80000000000 */
[----:B------:R-:W-:-:S07]  /*0a50*/  FFMA R11, R10, R10, R11 ;  /* 0x0000000a0a0b7223 */ /* 0x000fce000000000b */
.L_x_51:
        /* <DEDUP_REMOVED lines=9> */
.L_x_48:
[----:B------:R-:W-:Y:S01]  /*0af0*/  UISETP.GE.U32.AND UP0, UPT, UR4, 0x4, UPT ;  /* 0x000000040400788c */ /* 0x000fe2000bf06070 */
[----:B------:R-:W-:Y:S01]  /*0b00*/  IMAD.MOV.U32 R2, RZ, RZ, 0x4cbebc20 ;  /* 0x4cbebc20ff027424 */ /* 0x000fe200078e00ff */
[----:B------:R-:W-:Y:S01]  /*0b10*/  ULOP3.LUT UR5, UR4, 0x3, URZ, 0xc0, !UPT ;  /* 0x0000000304057892 */ /* 0x000fe2000f8ec0ff */
[----:B------:R-:W-:Y:S02]  /*0b20*/  IMAD.MOV.U32 R3, RZ, RZ, RZ ;  /* 0x000000ffff037224 */ /* 0x000fe400078e00ff */
[----:B------:R-:W-:-:S04]  /*0b30*/  IMAD.MOV.U32 R6, RZ, RZ, RZ ;  /* 0x000000ffff067224 */ /* 0x000fc800078e00ff */
[----:B------:R-:W-:Y:S05]  /*0b40*/  BRA.U !UP0, `(.L_x_55) ;  /* 0x0000000108bc7547 */ /* 0x000fea000b800000 */
[----:B------:R-:W-:Y:S01]  /*0b50*/  ULOP3.LUT UR4, UR4, 0x7ffffffc, URZ, 0xc0, !UPT ;  /* 0x7ffffffc04047892 */ /* 0x000fe2000f8ec0ff */
[----:B------:R-:W-:Y:S02]  /*0b60*/  IMAD.MOV.U32 R2, RZ, RZ, 0x4cbebc20 ;  /* 0x4cbebc20ff027424 */ /* 0x000fe400078e00ff */
[----:B------:R-:W-:Y:S01]  /*0b70*/  IMAD.MOV.U32 R4, RZ, RZ, RZ ;  /* 0x000000ffff047224 */ /* 0x000fe200078e00ff */
[----:B------:R-:W-:Y:S01]  /*0b80*/  UISETP.GT.AND UP0, UPT, UR4, URZ, UPT ;  /* 0x000000ff0400728c */ /* 0x000fe2000bf04270 */
[----:B------:R-:W-:Y:S02]  /*0b90*/  IMAD.MOV.U32 R6, RZ, RZ, RZ ;  /* 0x000000ffff067224 */ /* 0x000fe400078e00ff */
[----:B------:R-:W-:-:S06]  /*0ba0*/  IMAD.U32 R3, RZ, RZ, UR4 ;  /* 0x00000004ff037e24 */ /* 0x000fcc000f8e00ff */
[----:B------:R-:W-:Y:S05]  /*0bb0*/  BRA.U !UP0, `(.L_x_56) ;  /* 0x0000000108887547 */ /* 0x000fea000b800000 */
[----:B------:R-:W-:Y:S01]  /*0bc0*/  IMAD.IADD R5, R3, 0x1, -R4 ;  /* 0x0000000103057824 */ /* 0x000fe200078e0a04 */
[----:B------:R-:W-:-:S04]  /*0bd0*/  PLOP3.LUT P0, PT, PT, PT, PT, 0x80, 0x8 ;  /* 0x000000000008781c */ /* 0x000fc80003f0f070 */
[----:B------:R-:W-:-:S13]  /*0be0*/  ISETP.GT.AND P1, PT, R5, 0xc, PT ;  /* 0x0000000c0500780c */ /* 0x000fda0003f24270 */
[----:B------:R-:W-:Y:S05]  /*0bf0*/  @!P1 BRA `(.L_x_57) ;  /* 0x0000000000449947 */ /* 0x000fea0003800000 */
[----:B------:R-:W-:Y:S01]  /*0c00*/  PLOP3.LUT P0, PT, PT, PT, PT, 0x8, 0x80 ;  /* 0x000000000080781c */ /* 0x000fe20003f0e170 */
[----:B------:R-:W-:-:S12]  /*0c10*/  VIADD R5, R3, 0xfffffff4 ;  /* 0xfffffff403057836 */ /* 0x000fd80000000000 */
.L_x_58:
        /* <DEDUP_REMOVED lines=9> */
[----:B------:R-:W-:Y:S01]  /*0cb0*/  FSEL R2, R2, RZ, !P1 ;  /* 0x000000ff02027208 */ /* 0x000fe20004800000 */
[----:B------:R-:W-:-:S08]  /*0cc0*/  @P4 VIADD R6, R4, 0x8 ;  /* 0x0000000804064836 */ /* 0x000fd00000000000 */
[C---:B------:R-:W-:Y:S02]  /*0cd0*/  @P1 VIADD R6, R4.reuse, 0xc ;  /* 0x0000000c04061836 */ /* 0x040fe40000000000 */
[----:B------:R-:W-:-:S05]  /*0ce0*/  VIADD R4, R4, 0x10 ;  /* 0x0000001004047836 */ /* 0x000fca0000000000 */
[----:B------:R-:W-:-:S13]  /*0cf0*/  ISETP.GE.AND P2, PT, R4, R5, PT ;  /* 0x000000050400720c */ /* 0x000fda0003f46270 */
[----:B------:R-:W-:Y:S05]  /*0d00*/  @!P2 BRA `(.L_x_58) ;  /* 0xfffffffc00c4a947 */ /* 0x000fea000383ffff */
.L_x_57:
        /* <DEDUP_REMOVED lines=9> */
[C---:B------:R-:W-:Y:S02]  /*0da0*/  @P2 VIADD R6, R4.reuse, 0x4 ;  /* 0x0000000404062836 */ /* 0x040fe40000000000 */
[----:B------:R-:W-:-:S07]  /*0db0*/  VIADD R4, R4, 0x8 ;  /* 0x0000000804047836 */ /* 0x000fce0000000000 */
.L_x_59:
[----:B------:R-:W-:-:S13]  /*0dc0*/  ISETP.NE.OR P0, PT, R4, R3, P0 ;  /* 0x000000030400720c */ /* 0x000fda0000705670 */
[----:B------:R-:W-:Y:S05]  /*0dd0*/  @!P0 BRA `(.L_x_55) ;  /* 0x0000000000188947 */ /* 0x000fea0003800000 */
.L_x_56:
[----:B------:R-:W-:-:S04]  /*0de0*/  FSETP.GT.AND P1, PT, R2, RZ, PT ;  /* 0x000000ff0200720b */ /* 0x000fc80003f24000 */
[C---:B------:R-:W-:Y:S01]  /*0df0*/  SEL R6, R4.reuse, R6, P1 ;  /* 0x0000000604067207 */ /* 0x040fe20000800000 */
[----:B------:R-:W-:Y:S01]  /*0e00*/  VIADD R4, R4, 0x4 ;  /* 0x0000000404047836 */ /* 0x000fe20000000000 */
[----:B------:R-:W-:-:S04]  /*0e10*/  FSEL R2, R2, RZ, !P1 ;  /* 0x000000ff02027208 */ /* 0x000fc80004800000 */
[----:B------:R-:W-:-:S13]  /*0e20*/  ISETP.NE.AND P0, PT, R4, R3, PT ;  /* 0x000000030400720c */ /* 0x000fda0003f05270 */
[----:B------:R-:W-:Y:S05]  /*0e30*/  @P0 BRA `(.L_x_56) ;  /* 0xfffffffc00e80947 */ /* 0x000fea000383ffff */
.L_x_55:
[----:B------:R-:W-:-:S09]  /*0e40*/  UISETP.NE.AND UP0, UPT, UR5, URZ, UPT ;  /* 0x000000ff0500728c */ /* 0x000fd2000bf05270 */
[----:B------:R-:W-:Y:S05]  /*0e50*/  BRA.U !UP0, `(.L_x_47) ;  /* 0x0000000108207547 */ /* 0x000fea000b800000 */
[----:B------:R-:W-:-:S05]  /*0e60*/  UMOV UR4, URZ ;  /* 0x000000ff00047c82 */ /* 0x000fca0008000000 */
.L_x_60:
[----:B------:R-:W-:Y:S01]  /*0e70*/  UIADD3 UR4, UPT, UPT, UR4, 0x1, URZ ;  /* 0x0000000104047890 */ /* 0x000fe2000fffe0ff */
[----:B------:R-:W-:-:S03]  /*0e80*/  FSETP.GT.AND P0, PT, R2, RZ, PT ;  /* 0x000000ff0200720b */ /* 0x000fc60003f04000 */
[----:B------:R-:W-:Y:S01]  /*0e90*/  UISETP.NE.AND UP0, UPT, UR4, UR5, UPT ;  /* 0x000000050400728c */ /* 0x000fe2000bf05270 */
[C---:B------:R-:W-:Y:S01]  /*0ea0*/  SEL R6, R3.reuse, R6, P0 ;  /* 0x0000000603067207 */ /* 0x040fe20000000000 */
[----:B------:R-:W-:Y:S01]  /*0eb0*/  VIADD R3, R3, 0x1 ;  /* 0x0000000103037836 */ /* 0x000fe20000000000 */
[----:B------:R-:W-:-:S06]  /*0ec0*/  FSEL R2, R2, RZ, !P0 ;  /* 0x000000ff02027208 */ /* 0x000fcc0004000000 */
[----:B------:R-:W-:Y:S05]  /*0ed0*/  BRA.U UP0, `(.L_x_60) ;  /* 0xfffffffd00e47547 */ /* 0x000fea000b83ffff */
.L_x_47:
[----:B------:R-:W0:Y:S01]  /*0ee0*/  LDC R11, c[0x0][0x39c] ;  /* 0x0000e700ff0b7b82 */ /* 0x000e220000000800 */
[----:B------:R-:W-:-:S07]  /*0ef0*/  IMAD.MOV.U32 R9, RZ, RZ, 0x3f800000 ;  /* 0x3f800000ff097424 */ /* 0x000fce00078e00ff */
[----:B------:R-:W1:Y:S01]  /*0f00*/  LDC.64 R2, c[0x0][0x380] ;  /* 0x0000e000ff027b82 */ /* 0x000e620000000a00 */
[C---:B0-----:R-:W-:Y:S01]  /*0f10*/  ISETP.GE.AND P0, PT, R11.reuse, 0x1, PT ;  /* 0x000000010b00780c */ /* 0x041fe20003f06270 */
[----:B------:R-:W-:-:S04]  /*0f20*/  IMAD R5, R11, R6, R6 ;  /* 0x000000060b057224 */ /* 0x000fc800078e0206 */
[----:B-1----:R-:W-:-:S05]  /*0f30*/  IMAD.WIDE R6, R5, 0x4, R2 ;  /* 0x0000000405067825 */ /* 0x002fca00078e0202 */
[----:B------:R0:W-:Y:S03]  /*0f40*/  REDG.E.ADD.F32.FTZ.RN.STRONG.GPU desc[UR12][R6.64], R9 ;  /* 0x00000009060079a6 */ /* 0x0001e6000c12f30c */
[----:B------:R-:W-:Y:S05]  /*0f50*/  @!P0 EXIT ;  /* 0x000000000000894d */ /* 0x000fea0003800000 */
[C---:B------:R-:W-:Y:S01]  /*0f60*/  ISETP.GE.U32.AND P0, PT, R11.reuse, 0x10, PT ;  /* 0x000000100b00780c */ /* 0x040fe20003f06070 */
[----:B------:R-:W-:Y:S01]  /*0f70*/  IMAD R0, R0, R11, RZ ;  /* 0x0000000b00007224 */ /* 0x000fe200078e02ff */
[----:B------:R-:W-:Y:S01]  /*0f80*/  LOP3.LUT P1, R14, R11, 0xf, RZ, 0xc0, !PT ;  /* 0x0000000f0b0e7812 */ /* 0x000fe2000782c0ff */
[----:B------:R-:W-:-:S10]  /*0f90*/  IMAD.MOV.U32 R13, RZ, RZ, RZ ;  /* 0x000000ffff0d7224 */ /* 0x000fd400078e00ff */
[----:B------:R-:W-:Y:S05]  /*0fa0*/  @!P0 BRA `(.L_x_61) ;  /* 0x0000000000f48947 */ /* 0x000fea0003800000 */
[----:B------:R-:W-:Y:S01]  /*0fb0*/  LOP3.LUT R13, R11, 0x7ffffff0, RZ, 0xc0, !PT ;  /* 0x7ffffff00b0d7812 */ /* 0x000fe200078ec0ff */
[----:B------:R-:W-:Y:S01]  /*0fc0*/  VIADD R15, R5, 0x1 ;  /* 0x00000001050f7836 */ /* 0x000fe20000000000 */
[----:B------:R-:W1:Y:S01]  /*0fd0*/  LDCU.64 UR4, c[0x0][0x388] ;  /* 0x00007100ff0477ac */ /* 0x000e620008000a00 */
[----:B------:R-:W-:Y:S02]  /*0fe0*/  IMAD.MOV.U32 R4, RZ, RZ, R0 ;  /* 0x000000ffff047224 */ /* 0x000fe400078e0000 */
[----:B------:R-:W-:-:S07]  /*0ff0*/  IMAD.MOV R10, RZ, RZ, -R13 ;  /* 0x000000ffff0a7224 */ /* 0x000fce00078e0a0d */
.L_x_62:
[----:B-1----:R-:W-:-:S04]  /*1000*/  IADD3 R8, P0, PT, R4, UR4, RZ ;  /* 0x0000000404087c10 */ /* 0x002fc8000ff1e0ff */
[----:B0-----:R-:W-:-:S05]  /*1010*/  LEA.HI.X.SX32 R9, R4, UR5, 0x1, P0 ;  /* 0x0000000504097c11 */ /* 0x001fca00080f0eff */
[----:B------:R-:W2:Y:S01]  /*1020*/  LDG.E.U8 R12, desc[UR12][R8.64] ;  /* 0x0000000c080c7981 */ /* 0x000ea2000c1e1100 */
[----:B----4-:R-:W-:Y:S01]  /*1030*/  IMAD.WIDE R6, R15, 0x4, R2 ;  /* 0x000000040f067825 */ /* 0x010fe200078e0202 */
[----:B--2---:R-:W-:-:S05]  /*1040*/  I2FP.F32.U32 R17, R12 ;  /* 0x0000000c00117245 */ /* 0x004fca0000201000 */
[----:B------:R0:W-:Y:S04]  /*1050*/  REDG.E.ADD.F32.FTZ.RN.STRONG.GPU desc[UR12][R6.64], R17 ;  /* 0x00000011060079a6 */ /* 0x0001e8000c12f30c */
[----:B------:R-:W2:Y:S02]  /*1060*/  LDG.E.U8 R12, desc[UR12][R8.64+0x1] ;  /* 0x0000010c080c7981 */ /* 0x000ea4000c1e1100 */
[----:B--2---:R-:W-:-:S05]  /*1070*/  I2FP.F32.U32 R19, R12 ;  /* 0x0000000c00137245 */ /* 0x004fca0000201000 */
[----:B------:R1:W-:Y:S04]  /*1080*/  REDG.E.ADD.F32.FTZ.RN.STRONG.GPU desc[UR12][R6.64+0x4], R19 ;  /* 0x00000413060079a6 */ /* 0x0003e8000c12f30c */
[----:B------:R-:W2:Y:S02]  /*1090*/  LDG.E.U8 R12, desc[UR12][R8.64+0x2] ;  /* 0x0000020c080c7981 */ /* 0x000ea4000c1e1100 */
[----:B--2---:R-:W-:-:S05]  /*10a0*/  I2FP.F32.U32 R21, R12 ;  /* 0x0000000c00157245 */ /* 0x004fca0000201000 */
[----:B------:R2:W-:Y:S04]  /*10b0*/  REDG.E.ADD.F32.FTZ.RN.STRONG.GPU desc[UR12][R6.64+0x8], R21 ;  /* 0x00000815060079a6 */ /* 0x0005e8000c12f30c */
[----:B------:R-:W3:Y:S02]  /*10c0*/  LDG.E.U8 R12, desc[UR12][R8.64+0x3] ;  /* 0x0000030c080c7981 */ /* 0x000ee4000c1e1100 */
[----:B---3--:R-:W-:-:S05]  /*10d0*/  I2FP.F32.U32 R23, R12 ;  /* 0x0000000c00177245 */ /* 0x008fca0000201000 */
[----:B------:R3:W-:Y:S04]  /*10e0*/  REDG.E.ADD.F32.FTZ.RN.STRONG.GPU desc[UR12][R6.64+0xc], R23 ;  /* 0x00000c17060079a6 */ /* 0x0007e8000c12f30c */
[----:B------:R-:W0:Y:S02]  /*10f0*/  LDG.E.U8 R12, desc[UR12][R8.64+0x4] ;  /* 0x0000040c080c7981 */ /* 0x000e24000c1e1100 */
[----:B0-----:R-:W-:-:S05]  /*1100*/  I2FP.F32.U32 R17, R12 ;  /* 0x0000000c00117245 */ /* 0x001fca0000201000 */
[----:B------:R0:W-:Y:S04]  /*1110*/  REDG.E.ADD.F32.FTZ.RN.STRONG.GPU desc[UR12][R6.64+0x10], R17 ;  /* 0x00001011060079a6 */ /* 0x0001e8000c12f30c */
[----:B------:R-:W1:Y:S02]  /*1120*/  LDG.E.U8 R12, desc[UR12][R8.64+0x5] ;  /* 0x0000050c080c7981 */ /* 0x000e64000c1e1100 */
[----:B-1----:R-:W-:-:S05]  /*1130*/  I2FP.F32.U32 R19, R12 ;  /* 0x0000000c00137245 */ /* 0x002fca0000201000 */
        /* <DEDUP_REMOVED lines=25> */
[----:B------:R-:W2:Y:S01]  /*12d0*/  LDG.E.U8 R12, desc[UR12][R8.64+0xe] ;  /* 0x00000e0c080c7981 */ /* 0x000ea2000c1e1100 */
[----:B------:R-:W-:Y:S01]  /*12e0*/  VIADD R10, R10, 0x10 ;  /* 0x000000100a0a7836 */ /* 0x000fe20000000000 */
[----:B--2---:R-:W-:-:S05]  /*12f0*/  I2FP.F32.U32 R21, R12 ;  /* 0x0000000c00157245 */ /* 0x004fca0000201000 */
[----:B------:R4:W-:Y:S04]  /*1300*/  REDG.E.ADD.F32.FTZ.RN.STRONG.GPU desc[UR12][R6.64+0x38], R21 ;  /* 0x00003815060079a6 */ /* 0x0009e8000c12f30c */
[----:B------:R-:W3:Y:S01]  /*1310*/  LDG.E.U8 R12, desc[UR12][R8.64+0xf] ;  /* 0x00000f0c080c7981 */ /* 0x000ee2000c1e1100 */
[----:B------:R-:W-:Y:S01]  /*1320*/  ISETP.NE.AND P0, PT, R10, RZ, PT ;  /* 0x000000ff0a00720c */ /* 0x000fe20003f05270 */
[----:B------:R-:W-:Y:S02]  /*1330*/  VIADD R15, R15, 0x10 ;  /* 0x000000100f0f7836 */ /* 0x000fe40000000000 */
[----:B------:R-:W-:Y:S01]  /*1340*/  VIADD R4, R4, 0x10 ;  /* 0x0000001004047836 */ /* 0x000fe20000000000 */
[----:B---3--:R-:W-:-:S05]  /*1350*/  I2FP.F32.U32 R23, R12 ;  /* 0x0000000c00177245 */ /* 0x008fca0000201000 */
[----:B------:R4:W-:Y:S04]  /*1360*/  REDG.E.ADD.F32.FTZ.RN.STRONG.GPU desc[UR12][R6.64+0x3c], R23 ;  /* 0x00003c17060079a6 */ /* 0x0009e8000c12f30c */
[----:B------:R-:W-:Y:S05]  /*1370*/  @P0 BRA `(.L_x_62) ;  /* 0xfffffffc00200947 */ /* 0x000fea000383ffff */
.L_x_61:
[----:B------:R-:W-:Y:S05]  /*1380*/  @!P1 EXIT ;  /* 0x000000000000994d */ /* 0x000fea0003800000 */
[----:B------:R-:W-:Y:S01]  /*1390*/  ISETP.GE.U32.AND P0, PT, R14, 0x8, PT ;  /* 0x000000080e00780c */ /* 0x000fe20003f06070 */
[----:B------:R-:W-:Y:S01]  /*13a0*/  VIADD R4, R5, 0x1 ;  /* 0x0000000105047836 */ /* 0x000fe20000000000 */
[----:B------:R-:W-:-:S04]  /*13b0*/  LOP3.LUT R12, R11, 0x7, RZ, 0xc0, !PT ;  /* 0x000000070b0c7812 */ /* 0x000fc800078ec0ff */
[----:B------:R-:W-:-:S07]  /*13c0*/  ISETP.NE.AND P1, PT, R12, RZ, PT ;  /* 0x000000ff0c00720c */ /* 0x000fce0003f25270 */
[----:B------:R-:W-:Y:S06]  /*13d0*/  @!P0 BRA `(.L_x_63) ;  /* 0x00000000007c8947 */ /* 0x000fec0003800000 */
[----:B------:R-:W1:Y:S01]  /*13e0*/  LDCU.64 UR4, c[0x0][0x388] ;  /* 0x00007100ff0477ac */ /* 0x000e620008000a00 */
[----:B0---4-:R-:W-:-:S05]  /*13f0*/  IMAD.IADD R7, R0, 0x1, R13 ;  /* 0x0000000100077824 */ /* 0x011fca00078e020d */
[----:B-1----:R-:W-:-:S04]  /*1400*/  IADD3 R6, P0, PT, R7, UR4, RZ ;  /* 0x0000000407067c10 */ /* 0x002fc8000ff1e0ff */
[----:B------:R-:W-:-:S05]  /*1410*/  LEA.HI.X.SX32 R7, R7, UR5, 0x1, P0 ;  /* 0x0000000507077c11 */ /* 0x000fca00080f0eff */
[----:B------:R-:W2:Y:S01]  /*1420*/  LDG.E.U8 R10, desc[UR12][R6.64] ;  /* 0x0000000c060a7981 */ /* 0x000ea2000c1e1100 */
[----:B------:R-:W-:-:S04]  /*1430*/  IMAD.IADD R9, R13, 0x1, R4 ;  /* 0x000000010d097824 */ /* 0x000fc800078e0204 */
[----:B------:R-:W-:Y:S01]  /*1440*/  IMAD.WIDE R8, R9, 0x4, R2 ;  /* 0x0000000409087825 */ /* 0x000fe200078e0202 */
        /* <DEDUP_REMOVED lines=22> */
[----:B------:R0:W-:Y:S01]  /*15b0*/  REDG.E.ADD.F32.FTZ.RN.STRONG.GPU desc[UR12][R8.64+0x1c], R21 ;  /* 0x00001c15080079a6 */ /* 0x0001e2000c12f30c */
[----:B------:R-:W-:-:S07]  /*15c0*/  VIADD R13, R13, 0x8 ;  /* 0x000000080d0d7836 */ /* 0x000fce0000000000 */
.L_x_63:
[----:B------:R-:W-:Y:S05]  /*15d0*/  @!P1 EXIT ;  /* 0x000000000000994d */ /* 0x000fea0003800000 */
[----:B------:R-:W-:Y:S02]  /*15e0*/  ISETP.GE.U32.AND P0, PT, R12, 0x4, PT ;  /* 0x000000040c00780c */ /* 0x000fe40003f06070 */
        /* <DEDUP_REMOVED lines=18> */
[----:B------:R-:W2:Y:S02]  /*1710*/  LDG.E.U8 R4, desc[UR12][R8.64+0x3] ;  /* 0x0000030c08047981 */ /* 0x000ea4000c1e1100 */
[----:B--2---:R-:W-:-:S05]  /*1720*/  I2FP.F32.U32 R21, R4 ;  /* 0x0000000400157245 */ /* 0x004fca0000201000 */
[----:B------:R1:W-:Y:S01]  /*1730*/  REDG.E.ADD.F32.FTZ.RN.STRONG.GPU desc[UR12][R6.64+0xc], R21 ;  /* 0x00000c15060079a6 */ /* 0x0003e2000c12f30c */
[----:B------:R-:W-:-:S07]  /*1740*/  VIADD R13, R13, 0x4 ;  /* 0x000000040d0d7836 */ /* 0x000fce0000000000 */
.L_x_64:
[----:B------:R-:W-:Y:S05]  /*1750*/  @!P1 EXIT ;  /* 0x000000000000994d */ /* 0x000fea0003800000 */
[----:B------:R-:W-:Y:S01]  /*1760*/  IMAD.IADD R0, R0, 0x1, R13 ;  /* 0x0000000100007824 */ /* 0x000fe200078e020d */
[----:B------:R-:W-:Y:S01]  /*1770*/  IADD3 R13, PT, PT, R13, 0x1, R5 ;  /* 0x000000010d0d7810 */ /* 0x000fe20007ffe005 */
[----:B------:R-:W-:Y:S01]  /*1780*/  IMAD.MOV R11, RZ, RZ, -R11 ;  /* 0x000000ffff0b7224 */ /* 0x000fe200078e0a0b */
[----:B------:R-:W2:Y:S06]  /*1790*/  LDCU.64 UR4, c[0x0][0x388] ;  /* 0x00007100ff0477ac */ /* 0x000eac0008000a00 */
.L_x_65:
[----:B012-4-:R-:W-:-:S04]  /*17a0*/  IADD3 R6, P0, PT, R0, UR4, RZ ;  /* 0x0000000400067c10 */ /* 0x017fc8000ff1e0ff */
[----:B------:R-:W-:-:S05]  /*17b0*/  LEA.HI.X.SX32 R7, R0, UR5, 0x1, P0 ;  /* 0x0000000500077c11 */ /* 0x000fca00080f0eff */
[----:B------:R-:W2:Y:S01]  /*17c0*/  LDG.E.U8 R6, desc[UR12][R6.64] ;  /* 0x0000000c06067981 */ /* 0x000ea2000c1e1100 */
[----:B------:R-:W-:Y:S02]  /*17d0*/  VIADD R11, R11, 0x1 ;  /* 0x000000010b0b7836 */ /* 0x000fe40000000000 */
[----:B---3--:R-:W-:-:S03]  /*17e0*/  IMAD.WIDE R4, R13, 0x4, R2 ;  /* 0x000000040d047825 */ /* 0x008fc600078e0202 */
[----:B------:R-:W-:Y:S01]  /*17f0*/  ISETP.NE.AND P0, PT, R11, RZ, PT ;  /* 0x000000ff0b00720c */ /* 0x000fe20003f05270 */
[----:B------:R-:W-:Y:S02]  /*1800*/  VIADD R13, R13, 0x1 ;  /* 0x000000010d0d7836 */ /* 0x000fe40000000000 */
[----:B------:R-:W-:Y:S01]  /*1810*/  VIADD R0, R0, 0x1 ;  /* 0x0000000100007836 */ /* 0x000fe20000000000 */
[----:B--2---:R-:W-:-:S05]  /*1820*/  I2FP.F32.U32 R9, R6 ;  /* 0x0000000600097245 */ /* 0x004fca0000201000 */
[----:B------:R3:W-:Y:S04]  /*1830*/  REDG.E.ADD.F32.FTZ.RN.STRONG.GPU desc[UR12][R4.64], R9 ;  /* 0x00000009040079a6 */ /* 0x0007e8000c12f30c */
[----:B------:R-:W-:Y:S05]  /*1840*/  @P0 BRA `(.L_x_65) ;  /* 0xfffffffc00d40947 */ /* 0x000fea000383ffff */
[----:B------:R-:W-:Y:S05]  /*1850*/  EXIT ;  /* 0x000000000000794d */ /* 0x000fea0003800000 */
.L_x_66:
        /* <DEDUP_REMOVED lines=10> */
.L_x_76:


//--------------------- .text.cloner              --------------------------
	.section	.text.cloner,"ax",@progbits
	.align	128
        .global         cloner
        .type           cloner,@function
        .size           cloner,(.L_x_77 - cloner)
        .other          cloner,@"STO_CUDA_ENTRY STV_DEFAULT"
cloner:
.text.cloner:
[----:B------:R-:W-:Y:S01]  /*0000*/  LDC R1, c[0x0][0x37c] ;  /* 0x0000df00ff017b82 */ /* 0x000fe20000000800 */
[----:B------:R-:W0:Y:S07]  /*0010*/  S2R R0, SR_TID.X ;  /* 0x0000000000007919 */ /* 0x000e2e0000002100 */
[----:B------:R-:W0:Y:S08]  /*0020*/  S2UR UR4, SR_CTAID.X ;  /* 0x00000000000479c3 */ /* 0x000e300000002500 */
[----:B------:R-:W0:Y:S08]  /*0030*/  LDC R5, c[0x0][0x360] ;  /* 0x0000d800ff057b82 */ /* 0x000e300000000800 */
[----:B------:R-:W1:Y:S01]  /*0040*/  LDC R4, c[0x0][0x398] ;  /* 0x0000e600ff047b82 */ /* 0x000e620000000800 */
[----:B0-----:R-:W-:Y:S01]  /*0050*/  IMAD R5, R5, UR4, R0 ;  /* 0x0000000405057c24 */ /* 0x001fe2000f8e0200 */
[----:B-1----:R-:W-:-:S04]  /*0060*/  ISETP.GE.AND P0, PT, R4, 0x1, PT ;  /* 0x000000010400780c */ /* 0x002fc80003f06270 */
[----:B------:R-:W-:-:S13]  /*0070*/  ISETP.GT.OR P0, PT, R5, 0x3e8, !P0 ;  /* 0x000003e80500780c */ /* 0x000fda0004704670 */
[----:B------:R-:W-:Y:S05]  /*0080*/  @P0 EXIT ;  /* 0x000000000000094d */ /* 0x000fea0003800000 */
[----:B------:R-:W0:Y:S01]  /*0090*/  LDC.64 R2, c[0x0][0x388] ;  /* 0x0000e200ff027b82 */ /* 0x000e220000000a00 */
[C---:B------:R-:W-:Y:S01]  /*00a0*/  ISETP.GE.U32.AND P1, PT, R4.reuse, 0x10, PT ;  /* 0x000000100400780c */ /* 0x040fe20003f26070 */
[----:B------:R-:W1:Y:S01]  /*00b0*/  LDCU.64 UR8, c[0x0][0x358] ;  /* 0x00006b00ff0877ac */ /* 0x000e620008000a00 */
[----:B------:R-:W-:Y:S01]  /*00c0*/  LOP3.LUT R16, R4, 0xf, RZ, 0xc0, !PT ;  /* 0x0000000f04107812 */ /* 0x000fe200078ec0ff */
[----:B------:R-:W-:-:S03]  /*00d0*/  IMAD R0, R5, R4, RZ ;  /* 0x0000000405007224 */ /* 0x000fc600078e02ff */
[----:B------:R-:W-:Y:S01]  /*00e0*/  ISETP.NE.AND P0, PT, R16, RZ, PT ;  /* 0x000000ff1000720c */ /* 0x000fe20003f05270 */
[----:B0-----:R-:W-:-:S04]  /*00f0*/  IMAD.WIDE R2, R5, 0x4, R2 ;  /* 0x0000000405027825 */ /* 0x001fc800078e0202 */
[----:B------:R-:W-:Y:S02]  /*0100*/  IMAD.MOV.U32 R5, RZ, RZ, RZ ;  /* 0x000000ffff057224 */ /* 0x000fe400078e00ff */
[----:B-1----:R-:W-:Y:S06]  /*0110*/  @!P1 BRA `(.L_x_67) ;  /* 0x0000000400909947 */ /* 0x002fec0003800000 */
[----:B------:R-:W0:Y:S01]  /*0120*/  LDCU.64 UR6, c[0x0][0x390] ;  /* 0x00007200ff0677ac */ /* 0x000e220008000a00 */
[----:B------:R-:W-:Y:S01]  /*0130*/  LOP3.LUT R5, R4, 0x7ffffff0, RZ, 0xc0, !PT ;  /* 0x7ffffff004057812 */ /* 0x000fe200078ec0ff */
[----:B------:R-:W-:Y:S01]  /*0140*/  IMAD.MOV.U32 R10, RZ, RZ, R0 ;  /* 0x000000ffff0a7224 */ /* 0x000fe200078e0000 */
[----:B------:R-:W1:Y:S02]  /*0150*/  LDCU.64 UR4, c[0x0][0x380] ;  /* 0x00007000ff0477ac */ /* 0x000e640008000a00 */
[----:B------:R-:W-:Y:S01]  /*0160*/  IADD3 R11, PT, PT, -R5, RZ, RZ ;  /* 0x000000ff050b7210 */ /* 0x000fe20007ffe1ff */
[----:B0-----:R-:W-:-:S04]  /*0170*/  UIADD3 UR6, UP0, UPT, UR6, 0x20, URZ ;  /* 0x0000002006067890 */ /* 0x001fc8000ff1e0ff */
[----:B------:R-:W-:Y:S02]  /*0180*/  UIADD3.X UR7, UPT, UPT, URZ, UR7, URZ, UP0, !UPT ;  /* 0x00000007ff077290 */ /* 0x000fe400087fe4ff */
[----:B-1----:R-:W-:Y:S01]  /*0190*/  UIADD3 UR4, UP1, UPT, UR4, 0x20, URZ ;  /* 0x0000002004047890 */ /* 0x002fe2000ff3e0ff */
[----:B------:R-:W-:-:S03]  /*01a0*/  IMAD.U32 R6, RZ, RZ, UR6 ;  /* 0x00000006ff067e24 */ /* 0x000fc6000f8e00ff */
[----:B------:R-:W-:Y:S01]  /*01b0*/  IMAD.U32 R7, RZ, RZ, UR7 ;  /* 0x00000007ff077e24 */ /* 0x000fe2000f8e00ff */
[----:B------:R-:W-:-:S12]  /*01c0*/  UIADD3.X UR5, UPT, UPT, URZ, UR5, URZ, UP1, !UPT ;  /* 0x00000005ff057290 */ /* 0x000fd80008ffe4ff */
.L_x_68:
[----:B-1----:R-:W2:Y:S04]  /*01d0*/  LDG.E R13, desc[UR8][R6.64+-0x20] ;  /* 0xffffe008060d7981 */ /* 0x002ea8000c1e1900 */
[----:B------:R-:W3:Y:S01]  /*01e0*/  LDG.E R12, desc[UR8][R2.64] ;  /* 0x00000008020c7981 */ /* 0x000ee2000c1e1900 */
[----:B------:R-:W-:Y:S01]  /*01f0*/  MOV R8, UR4 ;  /* 0x0000000400087c02 */ /* 0x000fe20008000f00 */
[----:B------:R-:W-:-:S04]  /*0200*/  IMAD.U32 R9, RZ, RZ, UR5 ;  /* 0x00000005ff097e24 */ /* 0x000fc8000f8e00ff */
[----:B------:R-:W-:Y:S01]  /*0210*/  IMAD.WIDE R8, R10, 0x4, R8 ;  /* 0x000000040a087825 */ /* 0x000fe200078e0208 */
[----:B--2---:R-:W-:-:S05]  /*0220*/  I2FP.F32.S32 R13, R13 ;  /* 0x0000000d000d7245 */ /* 0x004fca0000201400 */
[----:B---3--:R-:W-:-:S05]  /*0230*/  FADD R13, R12, R13 ;  /* 0x0000000d0c0d7221 */ /* 0x008fca0000000000 */
[----:B------:R0:W-:Y:S04]  /*0240*/  STG.E desc[UR8][R8.64+-0x20], R13 ;  /* 0xffffe00d08007986 */ /* 0x0001e8000c101908 */
[----:B------:R-:W2:Y:S04]  /*0250*/  LDG.E R14, desc[UR8][R6.64+-0x1c] ;  /* 0xffffe408060e7981 */ /* 0x000ea8000c1e1900 */
[----:B------:R-:W3:Y:S01]  /*0260*/  LDG.E R12, desc[UR8][R2.64] ;  /* 0x00000008020c7981 */ /* 0x000ee2000c1e1900 */
        /* <DEDUP_REMOVED lines=8> */
[----:B0-----:R-:W3:Y:S04]  /*02f0*/  LDG.E R13, desc[UR8][R6.64+-0x14] ;  /* 0xffffec08060d7981 */ /* 0x001ee8000c1e1900 */
[----:B------:R-:W4:Y:S01]  /*0300*/  LDG.E R12, desc[UR8][R2.64] ;  /* 0x00000008020c7981 */ /* 0x000f22000c1e1900 */
[----:B---3--:R-:W-:-:S05]  /*0310*/  I2FP.F32.S32 R13, R13 ;  /* 0x0000000d000d7245 */ /* 0x008fca0000201400 */
[----:B----4-:R-:W-:-:S05]  /*0320*/  FADD R13, R12, R13 ;  /* 0x0000000d0c0d7221 */ /* 0x010fca0000000000 */
[----:B------:R0:W-:Y:S04]  /*0330*/  STG.E desc[UR8][R8.64+-0x14], R13 ;  /* 0xffffec0d08007986 */ /* 0x0001e8000c101908 */
[----:B------:R-:W1:Y:S04]  /*0340*/  LDG.E R14, desc[UR8][R6.64+-0x10] ;  /* 0xfffff008060e7981 */ /* 0x000e68000c1e1900 */
[----:B------:R-:W3:Y:S01]  /*0350*/  LDG.E R12, desc[UR8][R2.64] ;  /* 0x00000008020c7981 */ /* 0x000ee2000c1e1900 */
[----:B-1----:R-:W-:-:S05]  /*0360*/  I2FP.F32.S32 R15, R14 ;  /* 0x0000000e000f7245 */ /* 0x002fca0000201400 */
        /* <DEDUP_REMOVED lines=52> */
[----:B0-----:R0:W2:Y:S04]  /*06b0*/  LDG.E R13, desc[UR8][R6.64+0x1c] ;  /* 0x00001c08060d7981 */ /* 0x0010a8000c1e1900 */
[----:B------:R-:W3:Y:S01]  /*06c0*/  LDG.E R12, desc[UR8][R2.64] ;  /* 0x00000008020c7981 */ /* 0x000ee2000c1e1900 */
[----:B------:R-:W-:Y:S02]  /*06d0*/  VIADD R11, R11, 0x10 ;  /* 0x000000100b0b7836 */ /* 0x000fe40000000000 */
[----:B------:R-:W-:-:S03]  /*06e0*/  VIADD R10, R10, 0x10 ;  /* 0x000000100a0a7836 */ /* 0x000fc60000000000 */
[----:B------:R-:W-:Y:S02]  /*06f0*/  ISETP.NE.AND P1, PT, R11, RZ, PT ;  /* 0x000000ff0b00720c */ /* 0x000fe40003f25270 */
[----:B0-----:R-:W-:-:S04]  /*0700*/  IADD3 R6, P2, PT, R6, 0x40, RZ ;  /* 0x0000004006067810 */ /* 0x001fc80007f5e0ff */
[----:B------:R-:W-:Y:S02]  /*0710*/  IADD3.X R7, PT, PT, RZ, R7, RZ, P2, !PT ;  /* 0x00000007ff077210 */ /* 0x000fe400017fe4ff */
[----:B--2---:R-:W-:-:S05]  /*0720*/  I2FP.F32.S32 R13, R13 ;  /* 0x0000000d000d7245 */ /* 0x004fca0000201400 */
[----:B---3--:R-:W-:-:S05]  /*0730*/  FADD R13, R12, R13 ;  /* 0x0000000d0c0d7221 */ /* 0x008fca0000000000 */
[----:B------:R1:W-:Y:S01]  /*0740*/  STG.E desc[UR8][R8.64+0x1c], R13 ;  /* 0x00001c0d08007986 */ /* 0x0003e2000c101908 */
[----:B------:R-:W-:Y:S05]  /*0750*/  @P1 BRA `(.L_x_68) ;  /* 0xfffffff8009c1947 */ /* 0x000fea000383ffff */
.L_x_67:
[----:B------:R-:W-:Y:S05]  /*0760*/  @!P0 EXIT ;  /* 0x000000000000894d */ /* 0x000fea0003800000 */
[----:B------:R-:W-:Y:S02]  /*0770*/  ISETP.GE.U32.AND P0, PT, R16, 0x8, PT ;  /* 0x000000081000780c */ /* 0x000fe40003f06070 */
[----:B------:R-:W-:-:S04]  /*0780*/  LOP3.LUT R14, R4, 0x7, RZ, 0xc0, !PT ;  /* 0x00000007040e7812 */ /* 0x000fc800078ec0ff */
[----:B------:R-:W-:-:S07]  /*0790*/  ISETP.NE.AND P1, PT, R14, RZ, PT ;  /* 0x000000ff0e00720c */ /* 0x000fce0003f25270 */
[----:B------:R-:W-:Y:S06]  /*07a0*/  @!P0 BRA `(.L_x_69) ;  /* 0x0000000000b88947 */ /* 0x000fec0003800000 */
[----:B------:R-:W0:Y:S01]  /*07b0*/  LDC.64 R6, c[0x0][0x390] ;  /* 0x0000e400ff067b82 */ /* 0x000e220000000a00 */
[----:B------:R-:W2:Y:S07]  /*07c0*/  LDG.E R10, desc[UR8][R2.64] ;  /* 0x00000008020a7981 */ /* 0x000eae000c1e1900 */
[----:B-1----:R-:W1:Y:S01]  /*07d0*/  LDC.64 R8, c[0x0][0x380] ;  /* 0x0000e000ff087b82 */ /* 0x002e620000000a00 */
[----:B0-----:R-:W-:-:S05]  /*07e0*/  IMAD.WIDE.U32 R6, R5, 0x4, R6 ;  /* 0x0000000405067825 */ /* 0x001fca00078e0006 */
[----:B------:R-:W3:Y:S01]  /*07f0*/  LDG.E R11, desc[UR8][R6.64] ;  /* 0x00000008060b7981 */ /* 0x000ee2000c1e1900 */
[----:B------:R-:W-:-:S05]  /*0800*/  IADD3 R13, PT, PT, R0, R5, RZ ;  /* 0x00000005000d7210 */ /* 0x000fca0007ffe0ff */
[----:B-1----:R-:W-:Y:S01]  /*0810*/  IMAD.WIDE R8, R13, 0x4, R8 ;  /* 0x000000040d087825 */ /* 0x002fe200078e0208 */
[----:B---3--:R-:W-:-:S05]  /*0820*/  I2FP.F32.S32 R11, R11 ;  /* 0x0000000b000b7245 */ /* 0x008fca0000201400 */
[----:B--2---:R-:W-:-:S05]  /*0830*/  FADD R11, R10, R11 ;  /* 0x0000000b0a0b7221 */ /* 0x004fca0000000000 */
        /* <DEDUP_REMOVED lines=33> */
[----:B------:R-:W-:Y:S01]  /*0a50*/  VIADD R5, R5, 0x8 ;  /* 0x0000000805057836 */ /* 0x000fe20000000000 */
[----:B-1----:R-:W-:-:S05]  /*0a60*/  I2FP.F32.S32 R13, R12 ;  /* 0x0000000c000d7245 */ /* 0x002fca0000201400 */
[----:B---3--:R-:W-:-:S05]  /*0a70*/  FADD R13, R10, R13 ;  /* 0x0000000d0a0d7221 */ /* 0x008fca0000000000 */
[----:B------:R2:W-:Y:S02]  /*0a80*/  STG.E desc[UR8][R8.64+0x1c], R13 ;  /* 0x00001c0d08007986 */ /* 0x0005e4000c101908 */
.L_x_69:
[----:B------:R-:W-:Y:S05]  /*0a90*/  @!P1 EXIT ;  /* 0x000000000000994d */ /* 0x000fea0003800000 */
[----:B------:R-:W-:Y:S02]  /*0aa0*/  ISETP.GE.U32.AND P0, PT, R14, 0x4, PT ;  /* 0x000000040e00780c */ /* 0x000fe40003f06070 */
[----:B------:R-:W-:-:S04]  /*0ab0*/  LOP3.LUT R4, R4, 0x3, RZ, 0xc0, !PT ;  /* 0x0000000304047812 */ /* 0x000fc800078ec0ff */
[----:B------:R-:W-:-:S07]  /*0ac0*/  ISETP.NE.AND P1, PT, R4, RZ, PT ;  /* 0x000000ff0400720c */ /* 0x000fce0003f25270 */
[----:B------:R-:W-:Y:S06]  /*0ad0*/  @!P0 BRA `(.L_x_70) ;  /* 0x0000000000688947 */ /* 0x000fec0003800000 */
[----:B------:R-:W0:Y:S01]  /*0ae0*/  LDC.64 R6, c[0x0][0x390] ;  /* 0x0000e400ff067b82 */ /* 0x000e220000000a00 */
[----:B------:R-:W3:Y:S07]  /*0af0*/  LDG.E R10, desc[UR8][R2.64] ;  /* 0x00000008020a7981 */ /* 0x000eee000c1e1900 */
[----:B-12---:R-:W1:Y:S01]  /*0b00*/  LDC.64 R8, c[0x0][0x380] ;  /* 0x0000e000ff087b82 */ /* 0x006e620000000a00 */
[----:B0-----:R-:W-:-:S05]  /*0b10*/  IMAD.WIDE.U32 R6, R5, 0x4, R6 ;  /* 0x0000000405067825 */ /* 0x001fca00078e0006 */
[----:B------:R-:W2:Y:S01]  /*0b20*/  LDG.E R11, desc[UR8][R6.64] ;  /* 0x00000008060b7981 */ /* 0x000ea2000c1e1900 */
[----:B------:R-:W-:-:S05]  /*0b30*/  IADD3 R13, PT, PT, R0, R5, RZ ;  /* 0x00000005000d7210 */ /* 0x000fca0007ffe0ff */
[----:B-1----:R-:W-:Y:S01]  /*0b40*/  IMAD.WIDE R8, R13, 0x4, R8 ;  /* 0x000000040d087825 */ /* 0x002fe200078e0208 */
        /* <DEDUP_REMOVED lines=9> */
[----:B------:R-:W4:Y:S01]  /*0be0*/  LDG.E R10, desc[UR8][R2.64] ;  /* 0x00000008020a7981 */ /* 0x000f22000c1e1900 */
[----:B--2---:R-:W-:-:S05]  /*0bf0*/  I2FP.F32.S32 R15, R12 ;  /* 0x0000000c000f7245 */ /* 0x004fca0000201400 */
[----:B----4-:R-:W-:-:S05]  /*0c00*/  FADD R15, R10, R15 ;  /* 0x0000000f0a0f7221 */ /* 0x010fca0000000000 */
[----:B------:R3:W-:Y:S04]  /*0c10*/  STG.E desc[UR8][R8.64+0x8], R15 ;  /* 0x0000080f08007986 */ /* 0x0007e8000c101908 */
[----:B0-----:R-:W2:Y:S04]  /*0c20*/  LDG.E R11, desc[UR8][R6.64+0xc] ;  /* 0x00000c08060b7981 */ /* 0x001ea8000c1e1900 */
[----:B------:R-:W4:Y:S01]  /*0c30*/  LDG.E R10, desc[UR8][R2.64] ;  /* 0x00000008020a7981 */ /* 0x000f22000c1e1900 */
[----:B------:R-:W-:Y:S01]  /*0c40*/  VIADD R5, R5, 0x4 ;  /* 0x0000000405057836 */ /* 0x000fe20000000000 */
[----:B--2---:R-:W-:-:S05]  /*0c50*/  I2FP.F32.S32 R11, R11 ;  /* 0x0000000b000b7245 */ /* 0x004fca0000201400 */
[----:B----4-:R-:W-:-:S05]  /*0c60*/  FADD R11, R10, R11 ;  /* 0x0000000b0a0b7221 */ /* 0x010fca0000000000 */
[----:B------:R3:W-:Y:S02]  /*0c70*/  STG.E desc[UR8][R8.64+0xc], R11 ;  /* 0x00000c0b08007986 */ /* 0x0007e4000c101908 */
.L_x_70:
[----:B------:R-:W-:Y:S05]  /*0c80*/  @!P1 EXIT ;  /* 0x000000000000994d */ /* 0x000fea0003800000 */
[----:B-123--:R-:W0:Y:S01]  /*0c90*/  LDC.64 R8, c[0x0][0x390] ;  /* 0x0000e400ff087b82 */ /* 0x00ee220000000a00 */
[----:B------:R-:W-:Y:S01]  /*0ca0*/  IADD3 R11, PT, PT, R0, R5, RZ ;  /* 0x00000005000b7210 */ /* 0x000fe20007ffe0ff */
[----:B------:R-:W-:-:S06]  /*0cb0*/  IMAD.MOV R0, RZ, RZ, -R4 ;  /* 0x000000ffff007224 */ /* 0x000fcc00078e0a04 */
[----:B------:R-:W1:Y:S01]  /*0cc0*/  LDC.64 R6, c[0x0][0x380] ;  /* 0x0000e000ff067b82 */ /* 0x000e620000000a00 */
[----:B0-----:R-:W-:-:S07]  /*0cd0*/  IMAD.WIDE.U32 R8, R5, 0x4, R8 ;  /* 0x0000000405087825 */ /* 0x001fce00078e0008 */
.L_x_71:
[----:B0-----:R0:W2:Y:S04]  /*0ce0*/  LDG.E R4, desc[UR8][R8.64] ;  /* 0x0000000808047981 */ /* 0x0010a8000c1e1900 */
[----:B------:R-:W3:Y:S01]  /*0cf0*/  LDG.E R10, desc[UR8][R2.64] ;  /* 0x00000008020a7981 */ /* 0x000ee2000c1e1900 */
[----:B------:R-:W-:-:S04]  /*0d00*/  IADD3 R0, PT, PT, R0, 0x1, RZ ;  /* 0x0000000100007810 */ /* 0x000fc80007ffe0ff */
[----:B------:R-:W-:Y:S02]  /*0d10*/  ISETP.NE.AND P0, PT, R0, RZ, PT ;  /* 0x000000ff0000720c */ /* 0x000fe40003f05270 */
[----:B0-----:R-:W-:-:S04]  /*0d20*/  IADD3 R8, P1, PT, R8, 0x4, RZ ;  /* 0x0000000408087810 */ /* 0x001fc80007f3e0ff */
[----:B------:R-:W-:Y:S02]  /*0d30*/  IADD3.X R9, PT, PT, RZ, R9, RZ, P1, !PT ;  /* 0x00000009ff097210 */ /* 0x000fe40000ffe4ff */
[----:B--2---:R-:W-:Y:S01]  /*0d40*/  I2FP.F32.S32 R13, R4 ;  /* 0x00000004000d7245 */ /* 0x004fe20000201400 */
[----:B-1----:R-:W-:-:S04]  /*0d50*/  IMAD.WIDE R4, R11, 0x4, R6 ;  /* 0x000000040b047825 */ /* 0x002fc800078e0206 */
[----:B---3--:R-:W-:Y:S01]  /*0d60*/  FADD R13, R10, R13 ;  /* 0x0000000d0a0d7221 */ /* 0x008fe20000000000 */
[----:B------:R-:W-:-:S04]  /*0d70*/  VIADD R11, R11, 0x1 ;  /* 0x000000010b0b7836 */ /* 0x000fc80000000000 */
[----:B------:R0:W-:Y:S01]  /*0d80*/  STG.E desc[UR8][R4.64], R13 ;  /* 0x0000000d04007986 */ /* 0x0001e2000c101908 */
[----:B------:R-:W-:Y:S05]  /*0d90*/  @P0 BRA `(.L_x_71) ;  /* 0xfffffffc00d00947 */ /* 0x000fea000383ffff */
[----:B------:R-:W-:Y:S05]  /*0da0*/  EXIT ;  /* 0x000000000000794d */ /* 0x000fea0003800000 */
.L_x_72:
        /* <DEDUP_REMOVED lines=13> */
.L_x_77:


//--------------------- .nv.shared.reserved.0     --------------------------
	.section	.nv.shared.reserved.0,"aw",@nobits
	.weak		__nv_reservedSMEM_offset_0_alias
	.size		__nv_reservedSMEM_offset_0_alias, 0, 64
	.other		__nv_reservedSMEM_offset_0_alias,@"STO_CUDA_RESERVED_SHARED STV_DEFAULT"
__nv_reservedSMEM_offset_0_alias:
	.zero		0
	.zero		64


//--------------------- .nv.constant0.local_reduce --------------------------
	.section	.nv.constant0.local_reduce,"a",@progbits
	.sectionflags	@""
	.align	4
.nv.constant0.local_reduce:
	.zero		924


//--------------------- .nv.constant0.closest     --------------------------
	.section	.nv.constant0.closest,"a",@progbits
	.sectionflags	@""
	.align	4
.nv.constant0.closest:
	.zero		932


//--------------------- .nv.constant0.closest_with_reduce --------------------------
	.section	.nv.constant0.closest_with_reduce,"a",@progbits
	.sectionflags	@""
	.align	4
.nv.constant0.closest_with_reduce:
	.zero		932


//--------------------- .nv.constant0.closest_with_reduce_uchar --------------------------
	.section	.nv.constant0.closest_with_reduce_uchar,"a",@progbits
	.sectionflags	@""
	.align	4
.nv.constant0.closest_with_reduce_uchar:
	.zero		932


//--------------------- .nv.constant0.cloner      --------------------------
	.section	.nv.constant0.cloner,"a",@progbits
	.sectionflags	@""
	.align	4
.nv.constant0.cloner:
	.zero		924


//--------------------- SYMBOLS --------------------------

	.type		.nv.reservedSmem.offset0,@object
	.size		.nv.reservedSmem.offset0,0x4
